//
// Generated by NVIDIA NVVM Compiler
//
// Compiler Build ID: CL-36424714
// Cuda compilation tools, release 13.0, V13.0.88
// Based on NVVM 20.0.0
//

.version 9.0
.target sm_100
.address_size 64

	// .globl	_Z3addiPfS_

.visible .entry _Z3addiPfS_(
	.param .u32 _Z3addiPfS__param_0,
	.param .u64 .ptr .align 1 _Z3addiPfS__param_1,
	.param .u64 .ptr .align 1 _Z3addiPfS__param_2
)
{
	.reg .pred 	%p<10>;
	.reg .b32 	%r<23>;
	.reg .b32 	%f<88>;
	.reg .b64 	%rd<28>;

	ld.param.u32 	%r16, [_Z3addiPfS__param_0];
	ld.param.u64 	%rd15, [_Z3addiPfS__param_1];
	ld.param.u64 	%rd16, [_Z3addiPfS__param_2];
	cvta.to.global.u64 	%rd1, %rd16;
	cvta.to.global.u64 	%rd2, %rd15;
	setp.lt.s32 	%p1, %r16, 1;
	@%p1 bra 	$L__BB0_13;
	and.b32  	%r1, %r16, 15;
	setp.lt.u32 	%p2, %r16, 16;
	mov.b32 	%r20, 0;
	@%p2 bra 	$L__BB0_4;
	and.b32  	%r20, %r16, 2147483632;
	neg.s32 	%r18, %r20;
	add.s64 	%rd25, %rd2, 32;
	add.s64 	%rd24, %rd1, 32;
$L__BB0_3:
	.pragma "nounroll";
	ld.global.f32 	%f1, [%rd25+-32];
	ld.global.f32 	%f2, [%rd24+-32];
	add.f32 	%f3, %f1, %f2;
	st.global.f32 	[%rd24+-32], %f3;
	ld.global.f32 	%f4, [%rd25+-28];
	ld.global.f32 	%f5, [%rd24+-28];
	add.f32 	%f6, %f4, %f5;
	st.global.f32 	[%rd24+-28], %f6;
	ld.global.f32 	%f7, [%rd25+-24];
	ld.global.f32 	%f8, [%rd24+-24];
	add.f32 	%f9, %f7, %f8;
	st.global.f32 	[%rd24+-24], %f9;
	ld.global.f32 	%f10, [%rd25+-20];
	ld.global.f32 	%f11, [%rd24+-20];
	add.f32 	%f12, %f10, %f11;
	st.global.f32 	[%rd24+-20], %f12;
	ld.global.f32 	%f13, [%rd25+-16];
	ld.global.f32 	%f14, [%rd24+-16];
	add.f32 	%f15, %f13, %f14;
	st.global.f32 	[%rd24+-16], %f15;
	ld.global.f32 	%f16, [%rd25+-12];
	ld.global.f32 	%f17, [%rd24+-12];
	add.f32 	%f18, %f16, %f17;
	st.global.f32 	[%rd24+-12], %f18;
	ld.global.f32 	%f19, [%rd25+-8];
	ld.global.f32 	%f20, [%rd24+-8];
	add.f32 	%f21, %f19, %f20;
	st.global.f32 	[%rd24+-8], %f21;
	ld.global.f32 	%f22, [%rd25+-4];
	ld.global.f32 	%f23, [%rd24+-4];
	add.f32 	%f24, %f22, %f23;
	st.global.f32 	[%rd24+-4], %f24;
	ld.global.f32 	%f25, [%rd25];
	ld.global.f32 	%f26, [%rd24];
	add.f32 	%f27, %f25, %f26;
	st.global.f32 	[%rd24], %f27;
	ld.global.f32 	%f28, [%rd25+4];
	ld.global.f32 	%f29, [%rd24+4];
	add.f32 	%f30, %f28, %f29;
	st.global.f32 	[%rd24+4], %f30;
	ld.global.f32 	%f31, [%rd25+8];
	ld.global.f32 	%f32, [%rd24+8];
	add.f32 	%f33, %f31, %f32;
	st.global.f32 	[%rd24+8], %f33;
	ld.global.f32 	%f34, [%rd25+12];
	ld.global.f32 	%f35, [%rd24+12];
	add.f32 	%f36, %f34, %f35;
	st.global.f32 	[%rd24+12], %f36;
	ld.global.f32 	%f37, [%rd25+16];
	ld.global.f32 	%f38, [%rd24+16];
	add.f32 	%f39, %f37, %f38;
	st.global.f32 	[%rd24+16], %f39;
	ld.global.f32 	%f40, [%rd25+20];
	ld.global.f32 	%f41, [%rd24+20];
	add.f32 	%f42, %f40, %f41;
	st.global.f32 	[%rd24+20], %f42;
	ld.global.f32 	%f43, [%rd25+24];
	ld.global.f32 	%f44, [%rd24+24];
	add.f32 	%f45, %f43, %f44;
	st.global.f32 	[%rd24+24], %f45;
	ld.global.f32 	%f46, [%rd25+28];
	ld.global.f32 	%f47, [%rd24+28];
	add.f32 	%f48, %f46, %f47;
	st.global.f32 	[%rd24+28], %f48;
	add.s32 	%r18, %r18, 16;
	add.s64 	%rd25, %rd25, 64;
	add.s64 	%rd24, %rd24, 64;
	setp.ne.s32 	%p3, %r18, 0;
	@%p3 bra 	$L__BB0_3;
$L__BB0_4:
	setp.eq.s32 	%p4, %r1, 0;
	@%p4 bra 	$L__BB0_13;
	and.b32  	%r7, %r16, 7;
	setp.lt.u32 	%p5, %r1, 8;
	@%p5 bra 	$L__BB0_7;
	mul.wide.u32 	%rd17, %r20, 4;
	add.s64 	%rd18, %rd2, %rd17;
	ld.global.f32 	%f49, [%rd18];
	add.s64 	%rd19, %rd1, %rd17;
	ld.global.f32 	%f50, [%rd19];
	add.f32 	%f51, %f49, %f50;
	st.global.f32 	[%rd19], %f51;
	ld.global.f32 	%f52, [%rd18+4];
	ld.global.f32 	%f53, [%rd19+4];
	add.f32 	%f54, %f52, %f53;
	st.global.f32 	[%rd19+4], %f54;
	ld.global.f32 	%f55, [%rd18+8];
	ld.global.f32 	%f56, [%rd19+8];
	add.f32 	%f57, %f55, %f56;
	st.global.f32 	[%rd19+8], %f57;
	ld.global.f32 	%f58, [%rd18+12];
	ld.global.f32 	%f59, [%rd19+12];
	add.f32 	%f60, %f58, %f59;
	st.global.f32 	[%rd19+12], %f60;
	ld.global.f32 	%f61, [%rd18+16];
	ld.global.f32 	%f62, [%rd19+16];
	add.f32 	%f63, %f61, %f62;
	st.global.f32 	[%rd19+16], %f63;
	ld.global.f32 	%f64, [%rd18+20];
	ld.global.f32 	%f65, [%rd19+20];
	add.f32 	%f66, %f64, %f65;
	st.global.f32 	[%rd19+20], %f66;
	ld.global.f32 	%f67, [%rd18+24];
	ld.global.f32 	%f68, [%rd19+24];
	add.f32 	%f69, %f67, %f68;
	st.global.f32 	[%rd19+24], %f69;
	ld.global.f32 	%f70, [%rd18+28];
	ld.global.f32 	%f71, [%rd19+28];
	add.f32 	%f72, %f70, %f71;
	st.global.f32 	[%rd19+28], %f72;
	add.s32 	%r20, %r20, 8;
$L__BB0_7:
	setp.eq.s32 	%p6, %r7, 0;
	@%p6 bra 	$L__BB0_13;
	and.b32  	%r10, %r16, 3;
	setp.lt.u32 	%p7, %r7, 4;
	@%p7 bra 	$L__BB0_10;
	mul.wide.u32 	%rd20, %r20, 4;
	add.s64 	%rd21, %rd2, %rd20;
	ld.global.f32 	%f73, [%rd21];
	add.s64 	%rd22, %rd1, %rd20;
	ld.global.f32 	%f74, [%rd22];
	add.f32 	%f75, %f73, %f74;
	st.global.f32 	[%rd22], %f75;
	ld.global.f32 	%f76, [%rd21+4];
	ld.global.f32 	%f77, [%rd22+4];
	add.f32 	%f78, %f76, %f77;
	st.global.f32 	[%rd22+4], %f78;
	ld.global.f32 	%f79, [%rd21+8];
	ld.global.f32 	%f80, [%rd22+8];
	add.f32 	%f81, %f79, %f80;
	st.global.f32 	[%rd22+8], %f81;
	ld.global.f32 	%f82, [%rd21+12];
	ld.global.f32 	%f83, [%rd22+12];
	add.f32 	%f84, %f82, %f83;
	st.global.f32 	[%rd22+12], %f84;
	add.s32 	%r20, %r20, 4;
$L__BB0_10:
	setp.eq.s32 	%p8, %r10, 0;
	@%p8 bra 	$L__BB0_13;
	mul.wide.u32 	%rd23, %r20, 4;
	add.s64 	%rd27, %rd1, %rd23;
	add.s64 	%rd26, %rd2, %rd23;
	neg.s32 	%r22, %r10;
$L__BB0_12:
	.pragma "nounroll";
	ld.global.f32 	%f85, [%rd26];
	ld.global.f32 	%f86, [%rd27];
	add.f32 	%f87, %f85, %f86;
	st.global.f32 	[%rd27], %f87;
	add.s64 	%rd27, %rd27, 4;
	add.s64 	%rd26, %rd26, 4;
	add.s32 	%r22, %r22, 1;
	setp.ne.s32 	%p9, %r22, 0;
	@%p9 bra 	$L__BB0_12;
$L__BB0_13:
	ret;

}
	// .globl	_Z4add1iPfS_
.visible .entry _Z4add1iPfS_(
	.param .u32 _Z4add1iPfS__param_0,
	.param .u64 .ptr .align 1 _Z4add1iPfS__param_1,
	.param .u64 .ptr .align 1 _Z4add1iPfS__param_2
)
{
	.reg .pred 	%p<7>;
	.reg .b32 	%r<27>;
	.reg .b32 	%f<16>;
	.reg .b64 	%rd<24>;

	ld.param.u32 	%r11, [_Z4add1iPfS__param_0];
	ld.param.u64 	%rd7, [_Z4add1iPfS__param_1];
	ld.param.u64 	%rd8, [_Z4add1iPfS__param_2];
	cvta.to.global.u64 	%rd1, %rd8;
	cvta.to.global.u64 	%rd2, %rd7;
	mov.u32 	%r26, %tid.x;
	mov.u32 	%r2, %ntid.x;
	setp.ge.s32 	%p1, %r26, %r11;
	@%p1 bra 	$L__BB1_6;
	add.s32 	%r12, %r26, %r2;
	max.u32 	%r13, %r11, %r12;
	setp.lt.u32 	%p2, %r12, %r11;
	selp.u32 	%r14, 1, 0, %p2;
	add.s32 	%r15, %r12, %r14;
	sub.s32 	%r16, %r13, %r15;
	div.u32 	%r17, %r16, %r2;
	add.s32 	%r3, %r17, %r14;
	and.b32  	%r18, %r3, 3;
	setp.eq.s32 	%p3, %r18, 3;
	@%p3 bra 	$L__BB1_4;
	add.s32 	%r19, %r3, 1;
	and.b32  	%r20, %r19, 3;
	mul.wide.u32 	%rd23, %r26, 4;
	mul.wide.u32 	%rd4, %r2, 4;
	neg.s32 	%r24, %r20;
	mad.lo.s32 	%r26, %r2, %r20, %r26;
$L__BB1_3:
	.pragma "nounroll";
	add.s64 	%rd9, %rd2, %rd23;
	ld.global.f32 	%f1, [%rd9];
	add.s64 	%rd10, %rd1, %rd23;
	ld.global.f32 	%f2, [%rd10];
	add.f32 	%f3, %f1, %f2;
	st.global.f32 	[%rd10], %f3;
	add.s64 	%rd23, %rd23, %rd4;
	add.s32 	%r24, %r24, 1;
	setp.ne.s32 	%p4, %r24, 0;
	@%p4 bra 	$L__BB1_3;
$L__BB1_4:
	setp.lt.u32 	%p5, %r3, 3;
	@%p5 bra 	$L__BB1_6;
$L__BB1_5:
	mul.wide.u32 	%rd11, %r26, 4;
	add.s64 	%rd12, %rd2, %rd11;
	ld.global.f32 	%f4, [%rd12];
	add.s64 	%rd13, %rd1, %rd11;
	ld.global.f32 	%f5, [%rd13];
	add.f32 	%f6, %f4, %f5;
	st.global.f32 	[%rd13], %f6;
	add.s32 	%r21, %r26, %r2;
	mul.wide.u32 	%rd14, %r21, 4;
	add.s64 	%rd15, %rd2, %rd14;
	ld.global.f32 	%f7, [%rd15];
	add.s64 	%rd16, %rd1, %rd14;
	ld.global.f32 	%f8, [%rd16];
	add.f32 	%f9, %f7, %f8;
	st.global.f32 	[%rd16], %f9;
	add.s32 	%r22, %r21, %r2;
	mul.wide.u32 	%rd17, %r22, 4;
	add.s64 	%rd18, %rd2, %rd17;
	ld.global.f32 	%f10, [%rd18];
	add.s64 	%rd19, %rd1, %rd17;
	ld.global.f32 	%f11, [%rd19];
	add.f32 	%f12, %f10, %f11;
	st.global.f32 	[%rd19], %f12;
	add.s32 	%r23, %r22, %r2;
	mul.wide.u32 	%rd20, %r23, 4;
	add.s64 	%rd21, %rd2, %rd20;
	ld.global.f32 	%f13, [%rd21];
	add.s64 	%rd22, %rd1, %rd20;
	ld.global.f32 	%f14, [%rd22];
	add.f32 	%f15, %f13, %f14;
	st.global.f32 	[%rd22], %f15;
	add.s32 	%r26, %r23, %r2;
	setp.lt.s32 	%p6, %r26, %r11;
	@%p6 bra 	$L__BB1_5;
$L__BB1_6:
	ret;

}
	// .globl	_Z4add2iPfS_
.visible .entry _Z4add2iPfS_(
	.param .u32 _Z4add2iPfS__param_0,
	.param .u64 .ptr .align 1 _Z4add2iPfS__param_1,
	.param .u64 .ptr .align 1 _Z4add2iPfS__param_2
)
{
	.reg .pred 	%p<7>;
	.reg .b32 	%r<31>;
	.reg .b32 	%f<16>;
	.reg .b64 	%rd<18>;

	ld.param.u32 	%r12, [_Z4add2iPfS__param_0];
	ld.param.u64 	%rd3, [_Z4add2iPfS__param_1];
	ld.param.u64 	%rd4, [_Z4add2iPfS__param_2];
	cvta.to.global.u64 	%rd1, %rd4;
	cvta.to.global.u64 	%rd2, %rd3;
	mov.u32 	%r13, %ctaid.x;
	mov.u32 	%r14, %ntid.x;
	mov.u32 	%r15, %tid.x;
	mad.lo.s32 	%r29, %r13, %r14, %r15;
	mov.u32 	%r16, %nctaid.x;
	mul.lo.s32 	%r2, %r14, %r16;
	setp.ge.s32 	%p1, %r29, %r12;
	@%p1 bra 	$L__BB2_7;
	add.s32 	%r17, %r29, %r2;
	max.s32 	%r18, %r12, %r17;
	setp.lt.s32 	%p2, %r17, %r12;
	selp.u32 	%r19, 1, 0, %p2;
	add.s32 	%r20, %r17, %r19;
	sub.s32 	%r21, %r18, %r20;
	div.u32 	%r22, %r21, %r2;
	add.s32 	%r3, %r22, %r19;
	and.b32  	%r23, %r3, 3;
	setp.eq.s32 	%p3, %r23, 3;
	@%p3 bra 	$L__BB2_4;
	add.s32 	%r24, %r3, 1;
	and.b32  	%r25, %r24, 3;
	neg.s32 	%r27, %r25;
$L__BB2_3:
	.pragma "nounroll";
	mul.wide.s32 	%rd5, %r29, 4;
	add.s64 	%rd6, %rd1, %rd5;
	add.s64 	%rd7, %rd2, %rd5;
	ld.global.f32 	%f1, [%rd7];
	ld.global.f32 	%f2, [%rd6];
	add.f32 	%f3, %f1, %f2;
	st.global.f32 	[%rd6], %f3;
	add.s32 	%r29, %r29, %r2;
	add.s32 	%r27, %r27, 1;
	setp.ne.s32 	%p4, %r27, 0;
	@%p4 bra 	$L__BB2_3;
$L__BB2_4:
	setp.lt.u32 	%p5, %r3, 3;
	@%p5 bra 	$L__BB2_7;
	mul.wide.s32 	%rd11, %r2, 4;
	shl.b32 	%r26, %r2, 2;
$L__BB2_6:
	mul.wide.s32 	%rd8, %r29, 4;
	add.s64 	%rd9, %rd2, %rd8;
	ld.global.f32 	%f4, [%rd9];
	add.s64 	%rd10, %rd1, %rd8;
	ld.global.f32 	%f5, [%rd10];
	add.f32 	%f6, %f4, %f5;
	st.global.f32 	[%rd10], %f6;
	add.s64 	%rd12, %rd9, %rd11;
	ld.global.f32 	%f7, [%rd12];
	add.s64 	%rd13, %rd10, %rd11;
	ld.global.f32 	%f8, [%rd13];
	add.f32 	%f9, %f7, %f8;
	st.global.f32 	[%rd13], %f9;
	add.s64 	%rd14, %rd12, %rd11;
	ld.global.f32 	%f10, [%rd14];
	add.s64 	%rd15, %rd13, %rd11;
	ld.global.f32 	%f11, [%rd15];
	add.f32 	%f12, %f10, %f11;
	st.global.f32 	[%rd15], %f12;
	add.s64 	%rd16, %rd14, %rd11;
	ld.global.f32 	%f13, [%rd16];
	add.s64 	%rd17, %rd15, %rd11;
	ld.global.f32 	%f14, [%rd17];
	add.f32 	%f15, %f13, %f14;
	st.global.f32 	[%rd17], %f15;
	add.s32 	%r29, %r26, %r29;
	setp.lt.s32 	%p6, %r29, %r12;
	@%p6 bra 	$L__BB2_6;
$L__BB2_7:
	ret;

}


// ===== COMPILED SASS (sm_100) =====

	.target	sm_100

	.elftype	@"ET_EXEC"


//--------------------- .note.nv.tkinfo           --------------------------
	.section	.note.nv.tkinfo,"",@"SHT_NOTE"
	.sectionflags	@"SHF_NOTE_NV_TKINFO"
	.tkinfo
        /*0018*/ 	.word	0x00000002
        /*0030*/ 	.string	""
        /*0030*/ 	.string	"ptxas"
        /*0030*/ 	.string	"Cuda compilation tools, release 13.0, V13.0.88"
        /*0030*/ 	.string	"Build cuda_13.0.r13.0/compiler.36424714_0"
        /*0030*/ 	.string	"-arch sm_100 -m 64 "



//--------------------- .note.nv.cuinfo           --------------------------
	.section	.note.nv.cuinfo,"",@"SHT_NOTE"
	.sectionflags	@"SHF_NOTE_NV_CUINFO"
        /*0018*/ 	.short	0x0002
        /*001a*/ 	.short	0x0064
        /*001c*/ 	.short	0x0082
	.zero		2


//--------------------- .nv.info                  --------------------------
	.section	.nv.info,"",@"SHT_CUDA_INFO"
	.align	4


	//----- nvinfo : EIATTR_REGCOUNT
	.align		4
        /*0000*/ 	.byte	0x04, 0x2f
        /*0002*/ 	.short	(.L_1 - .L_0)
	.align		4
.L_0:
        /*0004*/ 	.word	index@(_Z3addiPfS_)
        /*0008*/ 	.word	0x00000012


	//----- nvinfo : EIATTR_FRAME_SIZE
	.align		4
.L_1:
        /*000c*/ 	.byte	0x04, 0x11
        /*000e*/ 	.short	(.L_3 - .L_2)
	.align		4
.L_2:
        /*0010*/ 	.word	index@(_Z3addiPfS_)
        /*0014*/ 	.word	0x00000000


	//----- nvinfo : EIATTR_REGCOUNT
	.align		4
.L_3:
        /*0018*/ 	.byte	0x04, 0x2f
        /*001a*/ 	.short	(.L_5 - .L_4)
	.align		4
.L_4:
        /*001c*/ 	.word	index@(_Z4add1iPfS_)
        /*0020*/ 	.word	0x0000001a


	//----- nvinfo : EIATTR_FRAME_SIZE
	.align		4
.L_5:
        /*0024*/ 	.byte	0x04, 0x11
        /*0026*/ 	.short	(.L_7 - .L_6)
	.align		4
.L_6:
        /*0028*/ 	.word	index@(_Z4add1iPfS_)
        /*002c*/ 	.word	0x00000000


	//----- nvinfo : EIATTR_REGCOUNT
	.align		4
.L_7:
        /*0030*/ 	.byte	0x04, 0x2f
        /*0032*/ 	.short	(.L_9 - .L_8)
	.align		4
.L_8:
        /*0034*/ 	.word	index@(_Z4add2iPfS_)
        /*0038*/ 	.word	0x00000018


	//----- nvinfo : EIATTR_FRAME_SIZE
	.align		4
.L_9:
        /*003c*/ 	.byte	0x04, 0x11
        /*003e*/ 	.short	(.L_11 - .L_10)
	.align		4
.L_10:
        /*0040*/ 	.word	index@(_Z4add2iPfS_)
        /*0044*/ 	.word	0x00000000


	//----- nvinfo : EIATTR_MIN_STACK_SIZE
	.align		4
.L_11:
        /*0048*/ 	.byte	0x04, 0x12
        /*004a*/ 	.short	(.L_13 - .L_12)
	.align		4
.L_12:
        /*004c*/ 	.word	index@(_Z4add2iPfS_)
        /*0050*/ 	.word	0x00000000


	//----- nvinfo : EIATTR_MIN_STACK_SIZE
	.align		4
.L_13:
        /*0054*/ 	.byte	0x04, 0x12
        /*0056*/ 	.short	(.L_15 - .L_14)
	.align		4
.L_14:
        /*0058*/ 	.word	index@(_Z4add1iPfS_)
        /*005c*/ 	.word	0x00000000


	//----- nvinfo : EIATTR_MIN_STACK_SIZE
	.align		4
.L_15:
        /*0060*/ 	.byte	0x04, 0x12
        /*0062*/ 	.short	(.L_17 - .L_16)
	.align		4
.L_16:
        /*0064*/ 	.word	index@(_Z3addiPfS_)
        /*0068*/ 	.word	0x00000000
.L_17:


//--------------------- .nv.compat                --------------------------
	.section	.nv.compat,"",@"SHT_CUDA_COMPAT_INFO"
	.align	4
        /*0000*/ 	.byte	0x02, 0x09, 0x00, 0x00, 0x02, 0x02, 0x01, 0x00, 0x02, 0x05, 0x05, 0x00, 0x03, 0x07, 0x01, 0x01
        /*0010*/ 	.byte	0x02, 0x03, 0x00, 0x00, 0x02, 0x06, 0x01, 0x00, 0x04, 0x0b, 0x08, 0x00, 0x09, 0x00, 0x00, 0x00
        /*0020*/ 	.byte	0x00, 0x00, 0x00, 0x00


//--------------------- .nv.info._Z4add2iPfS_     --------------------------
	.section	.nv.info._Z4add2iPfS_,"",@"SHT_CUDA_INFO"
	.sectionflags	@""
	.align	4


	//----- nvinfo : EIATTR_CUDA_API_VERSION
	.align		4
        /*0000*/ 	.byte	0x04, 0x37
        /*0002*/ 	.short	(.L_19 - .L_18)
.L_18:
        /*0004*/ 	.word	0x00000082


	//----- nvinfo : EIATTR_KPARAM_INFO
	.align		4
.L_19:
        /*0008*/ 	.byte	0x04, 0x17
        /*000a*/ 	.short	(.L_21 - .L_20)
.L_20:
        /*000c*/ 	.word	0x00000000
        /*0010*/ 	.short	0x0002
        /*0012*/ 	.short	0x0010
        /*0014*/ 	.byte	0x00, 0xf5, 0x21, 0x00


	//----- nvinfo : EIATTR_KPARAM_INFO
	.align		4
.L_21:
        /*0018*/ 	.byte	0x04, 0x17
        /*001a*/ 	.short	(.L_23 - .L_22)
.L_22:
        /*001c*/ 	.word	0x00000000
        /*0020*/ 	.short	0x0001
        /*0022*/ 	.short	0x0008
        /*0024*/ 	.byte	0x00, 0xf5, 0x21, 0x00


	//----- nvinfo : EIATTR_KPARAM_INFO
	.align		4
.L_23:
        /*0028*/ 	.byte	0x04, 0x17
        /*002a*/ 	.short	(.L_25 - .L_24)
.L_24:
        /*002c*/ 	.word	0x00000000
        /*0030*/ 	.short	0x0000
        /*0032*/ 	.short	0x0000
        /*0034*/ 	.byte	0x00, 0xf0, 0x11, 0x00


	//----- nvinfo : EIATTR_SPARSE_MMA_MASK
	.align		4
.L_25:
        /*0038*/ 	.byte	0x03, 0x50
        /*003a*/ 	.short	0x0000


	//----- nvinfo : EIATTR_MAXREG_COUNT
	.align		4
        /*003c*/ 	.byte	0x03, 0x1b
        /*003e*/ 	.short	0x00ff


	//----- nvinfo : EIATTR_MERCURY_ISA_VERSION
	.align		4
        /*0040*/ 	.byte	0x03, 0x5f
        /*0042*/ 	.short	0x0101


	//----- nvinfo : EIATTR_VRC_CTA_INIT_COUNT
	.align		4
        /*0044*/ 	.byte	0x02, 0x4a
	.zero		1
	.zero		1


	//----- nvinfo : EIATTR_EXIT_INSTR_OFFSETS
	.align		4
        /*0048*/ 	.byte	0x04, 0x1c
        /*004a*/ 	.short	(.L_27 - .L_26)


	//   ....[0]....
.L_26:
        /*004c*/ 	.word	0x00000090


	//   ....[1]....
        /*0050*/ 	.word	0x00000380


	//   ....[2]....
        /*0054*/ 	.word	0x00000560


	//----- nvinfo : EIATTR_CRS_STACK_SIZE
	.align		4
.L_27:
        /*0058*/ 	.byte	0x04, 0x1e
        /*005a*/ 	.short	(.L_29 - .L_28)
.L_28:
        /*005c*/ 	.word	0x00000000


	//----- nvinfo : EIATTR_CBANK_PARAM_SIZE
	.align		4
.L_29:
        /*0060*/ 	.byte	0x03, 0x19
        /*0062*/ 	.short	0x0018


	//----- nvinfo : EIATTR_PARAM_CBANK
	.align		4
        /*0064*/ 	.byte	0x04, 0x0a
        /*0066*/ 	.short	(.L_31 - .L_30)
	.align		4
.L_30:
        /*0068*/ 	.word	index@(.nv.constant0._Z4add2iPfS_)
        /*006c*/ 	.short	0x0380
        /*006e*/ 	.short	0x0018


	//----- nvinfo : EIATTR_SW_WAR
	.align		4
.L_31:
        /*0070*/ 	.byte	0x04, 0x36
        /*0072*/ 	.short	(.L_33 - .L_32)
.L_32:
        /*0074*/ 	.word	0x00000008
.L_33:


//--------------------- .nv.info._Z4add1iPfS_     --------------------------
	.section	.nv.info._Z4add1iPfS_,"",@"SHT_CUDA_INFO"
	.sectionflags	@""
	.align	4


	//----- nvinfo : EIATTR_CUDA_API_VERSION
	.align		4
        /*0000*/ 	.byte	0x04, 0x37
        /*0002*/ 	.short	(.L_35 - .L_34)
.L_34:
        /*0004*/ 	.word	0x00000082


	//----- nvinfo : EIATTR_KPARAM_INFO
	.align		4
.L_35:
        /*0008*/ 	.byte	0x04, 0x17
        /*000a*/ 	.short	(.L_37 - .L_36)
.L_36:
        /*000c*/ 	.word	0x00000000
        /*0010*/ 	.short	0x0002
        /*0012*/ 	.short	0x0010
        /*0014*/ 	.byte	0x00, 0xf5, 0x21, 0x00


	//----- nvinfo : EIATTR_KPARAM_INFO
	.align		4
.L_37:
        /*0018*/ 	.byte	0x04, 0x17
        /*001a*/ 	.short	(.L_39 - .L_38)
.L_38:
        /*001c*/ 	.word	0x00000000
        /*0020*/ 	.short	0x0001
        /*0022*/ 	.short	0x0008
        /*0024*/ 	.byte	0x00, 0xf5, 0x21, 0x00


	//----- nvinfo : EIATTR_KPARAM_INFO
	.align		4
.L_39:
        /*0028*/ 	.byte	0x04, 0x17
        /*002a*/ 	.short	(.L_41 - .L_40)
.L_40:
        /*002c*/ 	.word	0x00000000
        /*0030*/ 	.short	0x0000
        /*0032*/ 	.short	0x0000
        /*0034*/ 	.byte	0x00, 0xf0, 0x11, 0x00


	//----- nvinfo : EIATTR_SPARSE_MMA_MASK
	.align		4
.L_41:
        /*0038*/ 	.byte	0x03, 0x50
        /*003a*/ 	.short	0x0000


	//----- nvinfo : EIATTR_MAXREG_COUNT
	.align		4
        /*003c*/ 	.byte	0x03, 0x1b
        /*003e*/ 	.short	0x00ff


	//----- nvinfo : EIATTR_MERCURY_ISA_VERSION
	.align		4
        /*0040*/ 	.byte	0x03, 0x5f
        /*0042*/ 	.short	0x0101


	//----- nvinfo : EIATTR_VRC_CTA_INIT_COUNT
	.align		4
        /*0044*/ 	.byte	0x02, 0x4a
	.zero		1
	.zero		1


	//----- nvinfo : EIATTR_EXIT_INSTR_OFFSETS
	.align		4
        /*0048*/ 	.byte	0x04, 0x1c
        /*004a*/ 	.short	(.L_43 - .L_42)


	//   ....[0]....
.L_42:
        /*004c*/ 	.word	0x00000050


	//   ....[1]....
        /*0050*/ 	.word	0x00000380


	//   ....[2]....
        /*0054*/ 	.word	0x00000590


	//----- nvinfo : EIATTR_CRS_STACK_SIZE
	.align		4
.L_43:
        /*0058*/ 	.byte	0x04, 0x1e
        /*005a*/ 	.short	(.L_45 - .L_44)
.L_44:
        /*005c*/ 	.word	0x00000000


	//----- nvinfo : EIATTR_CBANK_PARAM_SIZE
	.align		4
.L_45:
        /*0060*/ 	.byte	0x03, 0x19
        /*0062*/ 	.short	0x0018


	//----- nvinfo : EIATTR_PARAM_CBANK
	.align		4
        /*0064*/ 	.byte	0x04, 0x0a
        /*0066*/ 	.short	(.L_47 - .L_46)
	.align		4
.L_46:
        /*0068*/ 	.word	index@(.nv.constant0._Z4add1iPfS_)
        /*006c*/ 	.short	0x0380
        /*006e*/ 	.short	0x0018


	//----- nvinfo : EIATTR_SW_WAR
	.align		4
.L_47:
        /*0070*/ 	.byte	0x04, 0x36
        /*0072*/ 	.short	(.L_49 - .L_48)
.L_48:
        /*0074*/ 	.word	0x00000008
.L_49:


//--------------------- .nv.info._Z3addiPfS_      --------------------------
	.section	.nv.info._Z3addiPfS_,"",@"SHT_CUDA_INFO"
	.sectionflags	@""
	.align	4


	//----- nvinfo : EIATTR_CUDA_API_VERSION
	.align		4
        /*0000*/ 	.byte	0x04, 0x37
        /*0002*/ 	.short	(.L_51 - .L_50)
.L_50:
        /*0004*/ 	.word	0x00000082


	//----- nvinfo : EIATTR_KPARAM_INFO
	.align		4
.L_51:
        /*0008*/ 	.byte	0x04, 0x17
        /*000a*/ 	.short	(.L_53 - .L_52)
.L_52:
        /*000c*/ 	.word	0x00000000
        /*0010*/ 	.short	0x0002
        /*0012*/ 	.short	0x0010
        /*0014*/ 	.byte	0x00, 0xf5, 0x21, 0x00


	//----- nvinfo : EIATTR_KPARAM_INFO
	.align		4
.L_53:
        /*0018*/ 	.byte	0x04, 0x17
        /*001a*/ 	.short	(.L_55 - .L_54)
.L_54:
        /*001c*/ 	.word	0x00000000
        /*0020*/ 	.short	0x0001
        /*0022*/ 	.short	0x0008
        /*0024*/ 	.byte	0x00, 0xf5, 0x21, 0x00


	//----- nvinfo : EIATTR_KPARAM_INFO
	.align		4
.L_55:
        /*0028*/ 	.byte	0x04, 0x17
        /*002a*/ 	.short	(.L_57 - .L_56)
.L_56:
        /*002c*/ 	.word	0x00000000
        /*0030*/ 	.short	0x0000
        /*0032*/ 	.short	0x0000
        /*0034*/ 	.byte	0x00, 0xf0, 0x11, 0x00


	//----- nvinfo : EIATTR_SPARSE_MMA_MASK
	.align		4
.L_57:
        /*0038*/ 	.byte	0x03, 0x50
        /*003a*/ 	.short	0x0000


	//----- nvinfo : EIATTR_MAXREG_COUNT
	.align		4
        /*003c*/ 	.byte	0x03, 0x1b
        /*003e*/ 	.short	0x00ff


	//----- nvinfo : EIATTR_MERCURY_ISA_VERSION
	.align		4
        /*0040*/ 	.byte	0x03, 0x5f
        /*0042*/ 	.short	0x0101


	//----- nvinfo : EIATTR_VRC_CTA_INIT_COUNT
	.align		4
        /*0044*/ 	.byte	0x02, 0x4a
	.zero		1
	.zero		1


	//----- nvinfo : EIATTR_EXIT_INSTR_OFFSETS
	.align		4
        /*0048*/ 	.byte	0x04, 0x1c
        /*004a*/ 	.short	(.L_59 - .L_58)


	//   ....[0]....
.L_58:
        /*004c*/ 	.word	0x00000030


	//   ....[1]....
        /*0050*/ 	.word	0x00000600


	//   ....[2]....
        /*0054*/ 	.word	0x000008a0


	//   ....[3]....
        /*0058*/ 	.word	0x00000a40


	//   ....[4]....
        /*005c*/ 	.word	0x00000b90


	//----- nvinfo : EIATTR_CBANK_PARAM_SIZE
	.align		4
.L_59:
        /*0060*/ 	.byte	0x03, 0x19
        /*0062*/ 	.short	0x0018


	//----- nvinfo : EIATTR_PARAM_CBANK
	.align		4
        /*0064*/ 	.byte	0x04, 0x0a
        /*0066*/ 	.short	(.L_61 - .L_60)
	.align		4
.L_60:
        /*0068*/ 	.word	index@(.nv.constant0._Z3addiPfS_)
        /*006c*/ 	.short	0x0380
        /*006e*/ 	.short	0x0018


	//----- nvinfo : EIATTR_SW_WAR
	.align		4
.L_61:
        /*0070*/ 	.byte	0x04, 0x36
        /*0072*/ 	.short	(.L_63 - .L_62)
.L_62:
        /*0074*/ 	.word	0x00000008
.L_63:


//--------------------- .nv.callgraph             --------------------------
	.section	.nv.callgraph,"",@"SHT_CUDA_CALLGRAPH"
	.align	4
	.sectionentsize	8
	.align		4
        /*0000*/ 	.word	0x00000000
	.align		4
        /*0004*/ 	.word	0xffffffff
	.align		4
        /*0008*/ 	.word	0x00000000
	.align		4
        /*000c*/ 	.word	0xfffffffe
	.align		4
        /*0010*/ 	.word	0x00000000
	.align		4
        /*0014*/ 	.word	0xfffffffd
	.align		4
        /*0018*/ 	.word	0x00000000
	.align		4
        /*001c*/ 	.word	0xfffffffc


//--------------------- .text._Z4add2iPfS_        --------------------------
	.section	.text._Z4add2iPfS_,"ax",@progbits
	.align	128
        .global         _Z4add2iPfS_
        .type           _Z4add2iPfS_,@function
        .size           _Z4add2iPfS_,(.L_x_16 - _Z4add2iPfS_)
        .other          _Z4add2iPfS_,@"STO_CUDA_ENTRY STV_DEFAULT"
_Z4add2iPfS_:
.text._Z4add2iPfS_:
[----:B------:R-:W-:Y:S01]  /*0000*/  LDC R1, c[0x0][0x37c] ;  /* 0x0000df00ff017b82 */ /* 0x000fe20000000800 */
[----:B------:R-:W0:Y:S07]  /*0010*/  S2R R3, SR_TID.X ;  /* 0x0000000000037919 */ /* 0x000e2e0000002100 */
[----:B------:R-:W0:Y:S01]  /*0020*/  S2UR UR4, SR_CTAID.X ;  /* 0x00000000000479c3 */ /* 0x000e220000002500 */
[----:B------:R-:W1:Y:S07]  /*0030*/  LDCU UR6, c[0x0][0x380] ;  /* 0x00007000ff0677ac */ /* 0x000e6e0008000800 */
[----:B------:R-:W0:Y:S01]  /*0040*/  LDC R0, c[0x0][0x360] ;  /* 0x0000d800ff007b82 */ /* 0x000e220000000800 */
[----:B------:R-:W2:Y:S01]  /*0050*/  LDCU UR5, c[0x0][0x370] ;  /* 0x00006e00ff0577ac */ /* 0x000ea20008000800 */
[----:B0-----:R-:W-:-:S02]  /*0060*/  IMAD R3, R0, UR4, R3 ;  /* 0x0000000400037c24 */ /* 0x001fc4000f8e0203 */
[----:B--2---:R-:W-:-:S03]  /*0070*/  IMAD R0, R0, UR5, RZ ;  /* 0x0000000500007c24 */ /* 0x004fc6000f8e02ff */
[----:B-1----:R-:W-:-:S13]  /*0080*/  ISETP.GE.AND P0, PT, R3, UR6, PT ;  /* 0x0000000603007c0c */ /* 0x002fda000bf06270 */
[----:B------:R-:W-:Y:S05]  /*0090*/  @P0 EXIT ;  /* 0x000000000000094d */ /* 0x000fea0003800000 */
[----:B------:R-:W0:Y:S01]  /*00a0*/  I2F.U32.RP R8, R0 ;  /* 0x0000000000087306 */ /* 0x000e220000209000 */
[C---:B------:R-:W-:Y:S01]  /*00b0*/  IMAD.IADD R2, R0.reuse, 0x1, R3 ;  /* 0x0000000100027824 */ /* 0x040fe200078e0203 */
[----:B------:R-:W-:Y:S01]  /*00c0*/  IADD3 R9, PT, PT, RZ, -R0, RZ ;  /* 0x80000000ff097210 */ /* 0x000fe20007ffe0ff */
[----:B------:R-:W1:Y:S01]  /*00d0*/  LDCU.64 UR4, c[0x0][0x358] ;  /* 0x00006b00ff0477ac */ /* 0x000e620008000a00 */
[----:B------:R-:W-:Y:S01]  /*00e0*/  ISETP.NE.U32.AND P2, PT, R0, RZ, PT ;  /* 0x000000ff0000720c */ /* 0x000fe20003f45070 */
[----:B------:R-:W-:Y:S01]  /*00f0*/  BSSY.RECONVERGENT B0, `(.L_x_0) ;  /* 0x0000028000007945 */ /* 0x000fe20003800200 */
[C---:B------:R-:W-:Y:S02]  /*0100*/  ISETP.GE.AND P0, PT, R2.reuse, UR6, PT ;  /* 0x0000000602007c0c */ /* 0x040fe4000bf06270 */
[----:B------:R-:W-:Y:S02]  /*0110*/  VIMNMX R7, PT, PT, R2, UR6, !PT ;  /* 0x0000000602077c48 */ /* 0x000fe4000ffe0100 */
[----:B------:R-:W-:-:S04]  /*0120*/  SEL R6, RZ, 0x1, P0 ;  /* 0x00000001ff067807 */ /* 0x000fc80000000000 */
[----:B------:R-:W-:Y:S01]  /*0130*/  IADD3 R7, PT, PT, R7, -R2, -R6 ;  /* 0x8000000207077210 */ /* 0x000fe20007ffe806 */
[----:B0-----:R-:W0:Y:S02]  /*0140*/  MUFU.RCP R8, R8 ;  /* 0x0000000800087308 */ /* 0x001e240000001000 */
[----:B0-----:R-:W-:-:S06]  /*0150*/  IADD3 R4, PT, PT, R8, 0xffffffe, RZ ;  /* 0x0ffffffe08047810 */ /* 0x001fcc0007ffe0ff */
[----:B------:R0:W2:Y:S02]  /*0160*/  F2I.FTZ.U32.TRUNC.NTZ R5, R4 ;  /* 0x0000000400057305 */ /* 0x0000a4000021f000 */
[----:B0-----:R-:W-:Y:S02]  /*0170*/  HFMA2 R4, -RZ, RZ, 0, 0 ;  /* 0x00000000ff047431 */ /* 0x001fe400000001ff */
[----:B--2---:R-:W-:-:S04]  /*0180*/  IMAD R9, R9, R5, RZ ;  /* 0x0000000509097224 */ /* 0x004fc800078e02ff */
[----:B------:R-:W-:-:S06]  /*0190*/  IMAD.HI.U32 R8, R5, R9, R4 ;  /* 0x0000000905087227 */ /* 0x000fcc00078e0004 */
[----:B------:R-:W-:-:S05]  /*01a0*/  IMAD.HI.U32 R5, R8, R7, RZ ;  /* 0x0000000708057227 */ /* 0x000fca00078e00ff */
[----:B------:R-:W-:-:S05]  /*01b0*/  IADD3 R2, PT, PT, -R5, RZ, RZ ;  /* 0x000000ff05027210 */ /* 0x000fca0007ffe1ff */
[----:B------:R-:W-:-:S05]  /*01c0*/  IMAD R7, R0, R2, R7 ;  /* 0x0000000200077224 */ /* 0x000fca00078e0207 */
[----:B------:R-:W-:-:S13]  /*01d0*/  ISETP.GE.U32.AND P0, PT, R7, R0, PT ;  /* 0x000000000700720c */ /* 0x000fda0003f06070 */
[----:B------:R-:W-:Y:S01]  /*01e0*/  @P0 IMAD.IADD R7, R7, 0x1, -R0 ;  /* 0x0000000107070824 */ /* 0x000fe200078e0a00 */
[----:B------:R-:W-:-:S04]  /*01f0*/  @P0 IADD3 R5, PT, PT, R5, 0x1, RZ ;  /* 0x0000000105050810 */ /* 0x000fc80007ffe0ff */
[----:B------:R-:W-:-:S13]  /*0200*/  ISETP.GE.U32.AND P1, PT, R7, R0, PT ;  /* 0x000000000700720c */ /* 0x000fda0003f26070 */
[----:B------:R-:W-:Y:S02]  /*0210*/  @P1 IADD3 R5, PT, PT, R5, 0x1, RZ ;  /* 0x0000000105051810 */ /* 0x000fe40007ffe0ff */
[----:B------:R-:W-:-:S05]  /*0220*/  @!P2 LOP3.LUT R5, RZ, R0, RZ, 0x33, !PT ;  /* 0x00000000ff05a212 */ /* 0x000fca00078e33ff */
[----:B------:R-:W-:-:S05]  /*0230*/  IMAD.IADD R2, R6, 0x1, R5 ;  /* 0x0000000106027824 */ /* 0x000fca00078e0205 */
[C---:B------:R-:W-:Y:S02]  /*0240*/  LOP3.LUT R4, R2.reuse, 0x3, RZ, 0xc0, !PT ;  /* 0x0000000302047812 */ /* 0x040fe400078ec0ff */
[----:B------:R-:W-:Y:S02]  /*0250*/  ISETP.GE.U32.AND P1, PT, R2, 0x3, PT ;  /* 0x000000030200780c */ /* 0x000fe40003f26070 */
[----:B------:R-:W-:-:S13]  /*0260*/  ISETP.NE.AND P0, PT, R4, 0x3, PT ;  /* 0x000000030400780c */ /* 0x000fda0003f05270 */
[----:B-1----:R-:W-:Y:S05]  /*0270*/  @!P0 BRA `(.L_x_1) ;  /* 0x00000000003c8947 */ /* 0x002fea0003800000 */
[----:B------:R-:W0:Y:S01]  /*0280*/  LDC.64 R8, c[0x0][0x390] ;  /* 0x0000e400ff087b82 */ /* 0x000e220000000a00 */
[----:B------:R-:W-:-:S04]  /*0290*/  IADD3 R2, PT, PT, R2, 0x1, RZ ;  /* 0x0000000102027810 */ /* 0x000fc80007ffe0ff */
[----:B------:R-:W-:-:S03]  /*02a0*/  LOP3.LUT R2, R2, 0x3, RZ, 0xc0, !PT ;  /* 0x0000000302027812 */ /* 0x000fc600078ec0ff */
[----:B------:R-:W1:Y:S01]  /*02b0*/  LDC.64 R10, c[0x0][0x388] ;  /* 0x0000e200ff0a7b82 */ /* 0x000e620000000a00 */
[----:B------:R-:W-:-:S07]  /*02c0*/  IADD3 R2, PT, PT, -R2, RZ, RZ ;  /* 0x000000ff02027210 */ /* 0x000fce0007ffe1ff */
.L_x_2:
[----:B-1----:R-:W-:-:S04]  /*02d0*/  IMAD.WIDE R6, R3, 0x4, R10 ;  /* 0x0000000403067825 */ /* 0x002fc800078e020a */
[----:B0-2---:R-:W-:Y:S02]  /*02e0*/  IMAD.WIDE R4, R3, 0x4, R8 ;  /* 0x0000000403047825 */ /* 0x005fe400078e0208 */
[----:B------:R-:W2:Y:S04]  /*02f0*/  LDG.E R6, desc[UR4][R6.64] ;  /* 0x0000000406067981 */ /* 0x000ea8000c1e1900 */
[----:B------:R-:W2:Y:S01]  /*0300*/  LDG.E R13, desc[UR4][R4.64] ;  /* 0x00000004040d7981 */ /* 0x000ea2000c1e1900 */
[----:B------:R-:W-:Y:S01]  /*0310*/  VIADD R2, R2, 0x1 ;  /* 0x0000000102027836 */ /* 0x000fe20000000000 */
[----:B------:R-:W-:-:S04]  /*0320*/  IADD3 R3, PT, PT, R0, R3, RZ ;  /* 0x0000000300037210 */ /* 0x000fc80007ffe0ff */
[----:B------:R-:W-:Y:S01]  /*0330*/  ISETP.NE.AND P0, PT, R2, RZ, PT ;  /* 0x000000ff0200720c */ /* 0x000fe20003f05270 */
[----:B--2---:R-:W-:-:S05]  /*0340*/  FADD R13, R6, R13 ;  /* 0x0000000d060d7221 */ /* 0x004fca0000000000 */
[----:B------:R2:W-:Y:S07]  /*0350*/  STG.E desc[UR4][R4.64], R13 ;  /* 0x0000000d04007986 */ /* 0x0005ee000c101904 */
[----:B------:R-:W-:Y:S05]  /*0360*/  @P0 BRA `(.L_x_2) ;  /* 0xfffffffc00d80947 */ /* 0x000fea000383ffff */
.L_x_1:
[----:B------:R-:W-:Y:S05]  /*0370*/  BSYNC.RECONVERGENT B0 ;  /* 0x0000000000007941 */ /* 0x000fea0003800200 */
.L_x_0:
[----:B------:R-:W-:Y:S05]  /*0380*/  @!P1 EXIT ;  /* 0x000000000000994d */ /* 0x000fea0003800000 */
.L_x_3:
[----:B-12---:R-:W0:Y:S08]  /*0390*/  LDC.64 R4, c[0x0][0x388] ;  /* 0x0000e200ff047b82 */ /* 0x006e300000000a00 */
[----:B------:R-:W1:Y:S01]  /*03a0*/  LDC.64 R6, c[0x0][0x390] ;  /* 0x0000e400ff067b82 */ /* 0x000e620000000a00 */
[----:B0-----:R-:W-:-:S05]  /*03b0*/  IMAD.WIDE R12, R3, 0x4, R4 ;  /* 0x00000004030c7825 */ /* 0x001fca00078e0204 */
[----:B------:R-:W2:Y:S01]  /*03c0*/  LDG.E R2, desc[UR4][R12.64] ;  /* 0x000000040c027981 */ /* 0x000ea2000c1e1900 */
[----:B-1----:R-:W-:-:S05]  /*03d0*/  IMAD.WIDE R14, R3, 0x4, R6 ;  /* 0x00000004030e7825 */ /* 0x002fca00078e0206 */
[----:B------:R-:W2:Y:S01]  /*03e0*/  LDG.E R5, desc[UR4][R14.64] ;  /* 0x000000040e057981 */ /* 0x000ea2000c1e1900 */
[----:B------:R-:W-:-:S04]  /*03f0*/  IMAD.WIDE R6, R0, 0x4, R14 ;  /* 0x0000000400067825 */ /* 0x000fc800078e020e */
[----:B--2---:R-:W-:Y:S01]  /*0400*/  FADD R17, R2, R5 ;  /* 0x0000000502117221 */ /* 0x004fe20000000000 */
[----:B------:R-:W-:-:S04]  /*0410*/  IMAD.WIDE R4, R0, 0x4, R12 ;  /* 0x0000000400047825 */ /* 0x000fc800078e020c */
[----:B------:R0:W-:Y:S04]  /*0420*/  STG.E desc[UR4][R14.64], R17 ;  /* 0x000000110e007986 */ /* 0x0001e8000c101904 */
[----:B------:R-:W2:Y:S04]  /*0430*/  LDG.E R2, desc[UR4][R4.64] ;  /* 0x0000000404027981 */ /* 0x000ea8000c1e1900 */
[----:B------:R-:W2:Y:S01]  /*0440*/  LDG.E R9, desc[UR4][R6.64] ;  /* 0x0000000406097981 */ /* 0x000ea2000c1e1900 */
[----:B------:R-:W-:-:S04]  /*0450*/  IMAD.WIDE R10, R0, 0x4, R6 ;  /* 0x00000004000a7825 */ /* 0x000fc800078e0206 */
[----:B--2---:R-:W-:Y:S01]  /*0460*/  FADD R19, R2, R9 ;  /* 0x0000000902137221 */ /* 0x004fe20000000000 */
[----:B------:R-:W-:-:S04]  /*0470*/  IMAD.WIDE R8, R0, 0x4, R4 ;  /* 0x0000000400087825 */ /* 0x000fc800078e0204 */
[----:B------:R1:W-:Y:S04]  /*0480*/  STG.E desc[UR4][R6.64], R19 ;  /* 0x0000001306007986 */ /* 0x0003e8000c101904 */
[----:B------:R-:W2:Y:S04]  /*0490*/  LDG.E R2, desc[UR4][R8.64] ;  /* 0x0000000408027981 */ /* 0x000ea8000c1e1900 */
[----:B------:R-:W2:Y:S01]  /*04a0*/  LDG.E R13, desc[UR4][R10.64] ;  /* 0x000000040a0d7981 */ /* 0x000ea2000c1e1900 */
[----:B0-----:R-:W-:-:S04]  /*04b0*/  IMAD.WIDE R14, R0, 0x4, R10 ;  /* 0x00000004000e7825 */ /* 0x001fc800078e020a */
[----:B--2---:R-:W-:Y:S01]  /*04c0*/  FADD R21, R2, R13 ;  /* 0x0000000d02157221 */ /* 0x004fe20000000000 */
[----:B------:R-:W-:-:S04]  /*04d0*/  IMAD.WIDE R12, R0, 0x4, R8 ;  /* 0x00000004000c7825 */ /* 0x000fc800078e0208 */
[----:B------:R1:W-:Y:S04]  /*04e0*/  STG.E desc[UR4][R10.64], R21 ;  /* 0x000000150a007986 */ /* 0x0003e8000c101904 */
[----:B------:R-:W2:Y:S04]  /*04f0*/  LDG.E R12, desc[UR4][R12.64] ;  /* 0x000000040c0c7981 */ /* 0x000ea8000c1e1900 */
[----:B------:R-:W2:Y:S01]  /*0500*/  LDG.E R5, desc[UR4][R14.64] ;  /* 0x000000040e057981 */ /* 0x000ea2000c1e1900 */
[----:B------:R-:W-:-:S04]  /*0510*/  LEA R3, R0, R3, 0x2 ;  /* 0x0000000300037211 */ /* 0x000fc800078e10ff */
[----:B------:R-:W-:Y:S01]  /*0520*/  ISETP.GE.AND P0, PT, R3, UR6, PT ;  /* 0x0000000603007c0c */ /* 0x000fe2000bf06270 */
[----:B--2---:R-:W-:-:S05]  /*0530*/  FADD R5, R12, R5 ;  /* 0x000000050c057221 */ /* 0x004fca0000000000 */
[----:B------:R1:W-:Y:S07]  /*0540*/  STG.E desc[UR4][R14.64], R5 ;  /* 0x000000050e007986 */ /* 0x0003ee000c101904 */
[----:B------:R-:W-:Y:S05]  /*0550*/  @!P0 BRA `(.L_x_3) ;  /* 0xfffffffc008c8947 */ /* 0x000fea000383ffff */
[----:B------:R-:W-:Y:S05]  /*0560*/  EXIT ;  /* 0x000000000000794d */ /* 0x000fea0003800000 */
.L_x_4:
[----:B------:R-:W-:-:S00]  /*0570*/  BRA `(.L_x_4) ;  /* 0xfffffffc00fc7947 */ /* 0x000fc0000383ffff */
[----:B------:R-:W-:-:S00]  /*0580*/  NOP ;  /* 0x0000000000007918 */ /* 0x000fc00000000000 */
[----:B------:R-:W-:-:S00]  /*0590*/  NOP ;  /* 0x0000000000007918 */ /* 0x000fc00000000000 */
[----:B------:R-:W-:-:S00]  /*05a0*/  NOP ;  /* 0x0000000000007918 */ /* 0x000fc00000000000 */
[----:B------:R-:W-:-:S00]  /*05b0*/  NOP ;  /* 0x0000000000007918 */ /* 0x000fc00000000000 */
[----:B------:R-:W-:-:S00]  /*05c0*/  NOP ;  /* 0x0000000000007918 */ /* 0x000fc00000000000 */
[----:B------:R-:W-:-:S00]  /*05d0*/  NOP ;  /* 0x0000000000007918 */ /* 0x000fc00000000000 */
[----:B------:R-:W-:-:S00]  /*05e0*/  NOP ;  /* 0x0000000000007918 */ /* 0x000fc00000000000 */
[----:B------:R-:W-:-:S00]  /*05f0*/  NOP ;  /* 0x0000000000007918 */ /* 0x000fc00000000000 */
.L_x_16:


//--------------------- .text._Z4add1iPfS_        --------------------------
	.section	.text._Z4add1iPfS_,"ax",@progbits
	.align	128
        .global         _Z4add1iPfS_
        .type           _Z4add1iPfS_,@function
        .size           _Z4add1iPfS_,(.L_x_17 - _Z4add1iPfS_)
        .other          _Z4add1iPfS_,@"STO_CUDA_ENTRY STV_DEFAULT"
_Z4add1iPfS_:
.text._Z4add1iPfS_:
[----:B------:R-:W-:Y:S01]  /*0000*/  LDC R1, c[0x0][0x37c] ;  /* 0x0000df00ff017b82 */ /* 0x000fe20000000800 */
[----:B------:R-:W0:Y:S01]  /*0010*/  S2R R3, SR_TID.X ;  /* 0x0000000000037919 */ /* 0x000e220000002100 */
[----:B------:R-:W0:Y:S06]  /*0020*/  LDCU UR6, c[0x0][0x380] ;  /* 0x00007000ff0677ac */ /* 0x000e2c0008000800 */
[----:B------:R-:W1:Y:S01]  /*0030*/  LDC R0, c[0x0][0x360] ;  /* 0x0000d800ff007b82 */ /* 0x000e620000000800 */
[----:B0-----:R-:W-:-:S13]  /*0040*/  ISETP.GE.AND P0, PT, R3, UR6, PT ;  /* 0x0000000603007c0c */ /* 0x001fda000bf06270 */
[----:B------:R-:W-:Y:S05]  /*0050*/  @P0 EXIT ;  /* 0x000000000000094d */ /* 0x000fea0003800000 */
[----:B-1----:R-:W0:Y:S01]  /*0060*/  I2F.U32.RP R8, R0 ;  /* 0x0000000000087306 */ /* 0x002e220000209000 */
[----:B------:R-:W-:Y:S01]  /*0070*/  IADD3 R2, PT, PT, R3, R0, RZ ;  /* 0x0000000003027210 */ /* 0x000fe20007ffe0ff */
[----:B------:R-:W1:Y:S01]  /*0080*/  LDCU.64 UR4, c[0x0][0x358] ;  /* 0x00006b00ff0477ac */ /* 0x000e620008000a00 */
[----:B------:R-:W-:Y:S01]  /*0090*/  ISETP.NE.U32.AND P2, PT, R0, RZ, PT ;  /* 0x000000ff0000720c */ /* 0x000fe20003f45070 */
[----:B------:R-:W-:Y:S01]  /*00a0*/  BSSY.RECONVERGENT B0, `(.L_x_5) ;  /* 0x000002d000007945 */ /* 0x000fe20003800200 */
[C---:B------:R-:W-:Y:S01]  /*00b0*/  ISETP.GE.U32.AND P0, PT, R2.reuse, UR6, PT ;  /* 0x0000000602007c0c */ /* 0x040fe2000bf06070 */
[----:B------:R-:W2:Y:S01]  /*00c0*/  LDCU.64 UR8, c[0x0][0x388] ;  /* 0x00007100ff0877ac */ /* 0x000ea20008000a00 */
[----:B------:R-:W-:Y:S02]  /*00d0*/  VIMNMX.U32 R7, PT, PT, R2, UR6, !PT ;  /* 0x0000000602077c48 */ /* 0x000fe4000ffe0000 */
[----:B------:R-:W-:Y:S01]  /*00e0*/  SEL R6, RZ, 0x1, P0 ;  /* 0x00000001ff067807 */ /* 0x000fe20000000000 */
[----:B------:R-:W3:Y:S03]  /*00f0*/  LDCU.64 UR10, c[0x0][0x390] ;  /* 0x00007200ff0a77ac */ /* 0x000ee60008000a00 */
[----:B------:R-:W-:Y:S01]  /*0100*/  IADD3 R7, PT, PT, R7, -R2, -R6 ;  /* 0x8000000207077210 */ /* 0x000fe20007ffe806 */
[----:B0-----:R-:W0:Y:S02]  /*0110*/  MUFU.RCP R8, R8 ;  /* 0x0000000800087308 */ /* 0x001e240000001000 */
[----:B0-----:R-:W-:-:S06]  /*0120*/  IADD3 R4, PT, PT, R8, 0xffffffe, RZ ;  /* 0x0ffffffe08047810 */ /* 0x001fcc0007ffe0ff */
[----:B------:R0:W4:Y:S02]  /*0130*/  F2I.FTZ.U32.TRUNC.NTZ R5, R4 ;  /* 0x0000000400057305 */ /* 0x000124000021f000 */
[----:B0-----:R-:W-:Y:S02]  /*0140*/  IMAD.MOV.U32 R4, RZ, RZ, RZ ;  /* 0x000000ffff047224 */ /* 0x001fe400078e00ff */
[----:B----4-:R-:W-:-:S04]  /*0150*/  IMAD.MOV R9, RZ, RZ, -R5 ;  /* 0x000000ffff097224 */ /* 0x010fc800078e0a05 */
[----:B------:R-:W-:-:S04]  /*0160*/  IMAD R9, R9, R0, RZ ;  /* 0x0000000009097224 */ /* 0x000fc800078e02ff */
        /* <DEDUP_REMOVED lines=8> */
[----:B------:R-:W-:Y:S01]  /*01f0*/  @P1 VIADD R5, R5, 0x1 ;  /* 0x0000000105051836 */ /* 0x000fe20000000000 */
[----:B------:R-:W-:-:S04]  /*0200*/  @!P2 LOP3.LUT R5, RZ, R0, RZ, 0x33, !PT ;  /* 0x00000000ff05a212 */ /* 0x000fc800078e33ff */
[----:B------:R-:W-:-:S04]  /*0210*/  IADD3 R2, PT, PT, R6, R5, RZ ;  /* 0x0000000506027210 */ /* 0x000fc80007ffe0ff */
[C---:B------:R-:W-:Y:S02]  /*0220*/  LOP3.LUT R4, R2.reuse, 0x3, RZ, 0xc0, !PT ;  /* 0x0000000302047812 */ /* 0x040fe400078ec0ff */
[----:B------:R-:W-:Y:S02]  /*0230*/  ISETP.GE.U32.AND P0, PT, R2, 0x3, PT ;  /* 0x000000030200780c */ /* 0x000fe40003f06070 */
[----:B------:R-:W-:-:S13]  /*0240*/  ISETP.NE.AND P1, PT, R4, 0x3, PT ;  /* 0x000000030400780c */ /* 0x000fda0003f25270 */
[----:B-123--:R-:W-:Y:S05]  /*0250*/  @!P1 BRA `(.L_x_6) ;  /* 0x0000000000449947 */ /* 0x00efea0003800000 */
[----:B------:R-:W-:Y:S02]  /*0260*/  VIADD R2, R2, 0x1 ;  /* 0x0000000102027836 */ /* 0x000fe40000000000 */
[----:B------:R-:W-:-:S03]  /*0270*/  IMAD.WIDE.U32 R4, R3, 0x4, RZ ;  /* 0x0000000403047825 */ /* 0x000fc600078e00ff */
[----:B------:R-:W-:-:S05]  /*0280*/  LOP3.LUT R2, R2, 0x3, RZ, 0xc0, !PT ;  /* 0x0000000302027812 */ /* 0x000fca00078ec0ff */
[C---:B------:R-:W-:Y:S01]  /*0290*/  IMAD R3, R2.reuse, R0, R3 ;  /* 0x0000000002037224 */ /* 0x040fe200078e0203 */
[----:B------:R-:W-:-:S07]  /*02a0*/  IADD3 R2, PT, PT, -R2, RZ, RZ ;  /* 0x000000ff02027210 */ /* 0x000fce0007ffe1ff */
.L_x_7:
[C---:B------:R-:W-:Y:S02]  /*02b0*/  IADD3 R8, P1, PT, R4.reuse, UR8, RZ ;  /* 0x0000000804087c10 */ /* 0x040fe4000ff3e0ff */
[----:B0-----:R-:W-:Y:S02]  /*02c0*/  IADD3 R6, P2, PT, R4, UR10, RZ ;  /* 0x0000000a04067c10 */ /* 0x001fe4000ff5e0ff */
[C---:B------:R-:W-:Y:S02]  /*02d0*/  IADD3.X R9, PT, PT, R5.reuse, UR9, RZ, P1, !PT ;  /* 0x0000000905097c10 */ /* 0x040fe40008ffe4ff */
[----:B------:R-:W-:-:S03]  /*02e0*/  IADD3.X R7, PT, PT, R5, UR11, RZ, P2, !PT ;  /* 0x0000000b05077c10 */ /* 0x000fc600097fe4ff */
[----:B------:R-:W2:Y:S04]  /*02f0*/  LDG.E R8, desc[UR4][R8.64] ;  /* 0x0000000408087981 */ /* 0x000ea8000c1e1900 */
[----:B------:R-:W2:Y:S01]  /*0300*/  LDG.E R11, desc[UR4][R6.64] ;  /* 0x00000004060b7981 */ /* 0x000ea2000c1e1900 */
[----:B------:R-:W-:Y:S02]  /*0310*/  VIADD R2, R2, 0x1 ;  /* 0x0000000102027836 */ /* 0x000fe40000000000 */
[----:B------:R-:W-:-:S03]  /*0320*/  IMAD.WIDE.U32 R4, R0, 0x4, R4 ;  /* 0x0000000400047825 */ /* 0x000fc600078e0004 */
[----:B------:R-:W-:Y:S01]  /*0330*/  ISETP.NE.AND P1, PT, R2, RZ, PT ;  /* 0x000000ff0200720c */ /* 0x000fe20003f25270 */
[----:B--2---:R-:W-:-:S05]  /*0340*/  FADD R11, R8, R11 ;  /* 0x0000000b080b7221 */ /* 0x004fca0000000000 */
[----:B------:R0:W-:Y:S07]  /*0350*/  STG.E desc[UR4][R6.64], R11 ;  /* 0x0000000b06007986 */ /* 0x0001ee000c101904 */
[----:B------:R-:W-:Y:S05]  /*0360*/  @P1 BRA `(.L_x_7) ;  /* 0xfffffffc00d01947 */ /* 0x000fea000383ffff */
.L_x_6:
[----:B------:R-:W-:Y:S05]  /*0370*/  BSYNC.RECONVERGENT B0 ;  /* 0x0000000000007941 */ /* 0x000fea0003800200 */
.L_x_5:
[----:B------:R-:W-:Y:S05]  /*0380*/  @!P0 EXIT ;  /* 0x000000000000894d */ /* 0x000fea0003800000 */
.L_x_8:
[----:B0-----:R-:W0:Y:S08]  /*0390*/  LDC.64 R6, c[0x0][0x388] ;  /* 0x0000e200ff067b82 */ /* 0x001e300000000a00 */
[----:B------:R-:W1:Y:S01]  /*03a0*/  LDC.64 R4, c[0x0][0x390] ;  /* 0x0000e400ff047b82 */ /* 0x000e620000000a00 */
[----:B0-----:R-:W-:-:S06]  /*03b0*/  IMAD.WIDE.U32 R8, R3, 0x4, R6 ;  /* 0x0000000403087825 */ /* 0x001fcc00078e0006 */
[----:B------:R-:W2:Y:S01]  /*03c0*/  LDG.E R8, desc[UR4][R8.64] ;  /* 0x0000000408087981 */ /* 0x000ea2000c1e1900 */
[----:B-1----:R-:W-:-:S05]  /*03d0*/  IMAD.WIDE.U32 R10, R3, 0x4, R4 ;  /* 0x00000004030a7825 */ /* 0x002fca00078e0004 */
[----:B------:R-:W2:Y:S01]  /*03e0*/  LDG.E R13, desc[UR4][R10.64] ;  /* 0x000000040a0d7981 */ /* 0x000ea2000c1e1900 */
[----:B------:R-:W-:-:S05]  /*03f0*/  IADD3 R15, PT, PT, R0, R3, RZ ;  /* 0x00000003000f7210 */ /* 0x000fca0007ffe0ff */
[----:B------:R-:W-:-:S04]  /*0400*/  IMAD.WIDE.U32 R2, R15, 0x4, R6 ;  /* 0x000000040f027825 */ /* 0x000fc800078e0006 */
[----:B--2---:R-:W-:Y:S01]  /*0410*/  FADD R17, R8, R13 ;  /* 0x0000000d08117221 */ /* 0x004fe20000000000 */
[----:B------:R-:W-:-:S04]  /*0420*/  IMAD.WIDE.U32 R12, R15, 0x4, R4 ;  /* 0x000000040f0c7825 */ /* 0x000fc800078e0004 */
[----:B------:R0:W-:Y:S04]  /*0430*/  STG.E desc[UR4][R10.64], R17 ;  /* 0x000000110a007986 */ /* 0x0001e8000c101904 */
[----:B------:R-:W2:Y:S04]  /*0440*/  LDG.E R2, desc[UR4][R2.64] ;  /* 0x0000000402027981 */ /* 0x000ea8000c1e1900 */
[----:B------:R-:W2:Y:S01]  /*0450*/  LDG.E R19, desc[UR4][R12.64] ;  /* 0x000000040c137981 */ /* 0x000ea2000c1e1900 */
[----:B------:R-:W-:-:S04]  /*0460*/  IMAD.IADD R21, R15, 0x1, R0 ;  /* 0x000000010f157824 */ /* 0x000fc800078e0200 */
[----:B------:R-:W-:-:S04]  /*0470*/  IMAD.WIDE.U32 R8, R21, 0x4, R6 ;  /* 0x0000000415087825 */ /* 0x000fc800078e0006 */
[----:B------:R-:W-:-:S04]  /*0480*/  IMAD.WIDE.U32 R14, R21, 0x4, R4 ;  /* 0x00000004150e7825 */ /* 0x000fc800078e0004 */
[----:B--2---:R-:W-:-:S05]  /*0490*/  FADD R19, R2, R19 ;  /* 0x0000001302137221 */ /* 0x004fca0000000000 */
[----:B------:R1:W-:Y:S04]  /*04a0*/  STG.E desc[UR4][R12.64], R19 ;  /* 0x000000130c007986 */ /* 0x0003e8000c101904 */
[----:B------:R-:W2:Y:S04]  /*04b0*/  LDG.E R8, desc[UR4][R8.64] ;  /* 0x0000000408087981 */ /* 0x000ea8000c1e1900 */
[----:B------:R-:W2:Y:S01]  /*04c0*/  LDG.E R23, desc[UR4][R14.64] ;  /* 0x000000040e177981 */ /* 0x000ea2000c1e1900 */
[----:B------:R-:W-:-:S05]  /*04d0*/  IADD3 R21, PT, PT, R21, R0, RZ ;  /* 0x0000000015157210 */ /* 0x000fca0007ffe0ff */
[----:B------:R-:W-:-:S04]  /*04e0*/  IMAD.WIDE.U32 R6, R21, 0x4, R6 ;  /* 0x0000000415067825 */ /* 0x000fc800078e0006 */
[----:B------:R-:W-:-:S04]  /*04f0*/  IMAD.WIDE.U32 R4, R21, 0x4, R4 ;  /* 0x0000000415047825 */ /* 0x000fc800078e0004 */
[----:B--2---:R-:W-:-:S05]  /*0500*/  FADD R23, R8, R23 ;  /* 0x0000001708177221 */ /* 0x004fca0000000000 */
[----:B------:R1:W-:Y:S04]  /*0510*/  STG.E desc[UR4][R14.64], R23 ;  /* 0x000000170e007986 */ /* 0x0003e8000c101904 */
[----:B------:R-:W0:Y:S04]  /*0520*/  LDG.E R6, desc[UR4][R6.64] ;  /* 0x0000000406067981 */ /* 0x000e28000c1e1900 */
[----:B------:R-:W0:Y:S02]  /*0530*/  LDG.E R3, desc[UR4][R4.64] ;  /* 0x0000000404037981 */ /* 0x000e24000c1e1900 */
[----:B0-----:R-:W-:Y:S01]  /*0540*/  FADD R11, R6, R3 ;  /* 0x00000003060b7221 */ /* 0x001fe20000000000 */
[----:B------:R-:W-:-:S04]  /*0550*/  IADD3 R3, PT, PT, R21, R0, RZ ;  /* 0x0000000015037210 */ /* 0x000fc80007ffe0ff */
[----:B------:R1:W-:Y:S01]  /*0560*/  STG.E desc[UR4][R4.64], R11 ;  /* 0x0000000b04007986 */ /* 0x0003e2000c101904 */
[----:B------:R-:W-:-:S13]  /*0570*/  ISETP.GE.AND P0, PT, R3, UR6, PT ;  /* 0x0000000603007c0c */ /* 0x000fda000bf06270 */
[----:B-1----:R-:W-:Y:S05]  /*0580*/  @!P0 BRA `(.L_x_8) ;  /* 0xfffffffc00808947 */ /* 0x002fea000383ffff */
[----:B------:R-:W-:Y:S05]  /*0590*/  EXIT ;  /* 0x000000000000794d */ /* 0x000fea0003800000 */
.L_x_9:
        /* <DEDUP_REMOVED lines=14> */
.L_x_17:


//--------------------- .text._Z3addiPfS_         --------------------------
	.section	.text._Z3addiPfS_,"ax",@progbits
	.align	128
        .global         _Z3addiPfS_
        .type           _Z3addiPfS_,@function
        .size           _Z3addiPfS_,(.L_x_18 - _Z3addiPfS_)
        .other          _Z3addiPfS_,@"STO_CUDA_ENTRY STV_DEFAULT"
_Z3addiPfS_:
.text._Z3addiPfS_:
[----:B------:R-:W-:Y:S08]  /*0000*/  LDC R1, c[0x0][0x37c] ;  /* 0x0000df00ff017b82 */ /* 0x000ff00000000800 */
[----:B------:R-:W0:Y:S02]  /*0010*/  LDC R6, c[0x0][0x380] ;  /* 0x0000e000ff067b82 */ /* 0x000e240000000800 */
[----:B0-----:R-:W-:-:S13]  /*0020*/  ISETP.GE.AND P0, PT, R6, 0x1, PT ;  /* 0x000000010600780c */ /* 0x001fda0003f06270 */
[----:B------:R-:W-:Y:S05]  /*0030*/  @!P0 EXIT ;  /* 0x000000000000894d */ /* 0x000fea0003800000 */
[C---:B------:R-:W-:Y:S01]  /*0040*/  ISETP.GE.U32.AND P1, PT, R6.reuse, 0x10, PT ;  /* 0x000000100600780c */ /* 0x040fe20003f26070 */
[----:B------:R-:W0:Y:S01]  /*0050*/  LDCU.64 UR8, c[0x0][0x358] ;  /* 0x00006b00ff0877ac */ /* 0x000e220008000a00 */
[----:B------:R-:W-:Y:S01]  /*0060*/  LOP3.LUT R10, R6, 0xf, RZ, 0xc0, !PT ;  /* 0x0000000f060a7812 */ /* 0x000fe200078ec0ff */
[----:B------:R-:W-:-:S03]  /*0070*/  HFMA2 R0, -RZ, RZ, 0, 0 ;  /* 0x00000000ff007431 */ /* 0x000fc600000001ff */
[----:B------:R-:W-:-:S07]  /*0080*/  ISETP.NE.AND P0, PT, R10, RZ, PT ;  /* 0x000000ff0a00720c */ /* 0x000fce0003f05270 */
[----:B------:R-:W-:Y:S06]  /*0090*/  @!P1 BRA `(.L_x_10) ;  /* 0x0000000400589947 */ /* 0x000fec0003800000 */
[----:B------:R-:W1:Y:S01]  /*00a0*/  LDCU.64 UR6, c[0x0][0x388] ;  /* 0x00007100ff0677ac */ /* 0x000e620008000a00 */
[----:B------:R-:W-:Y:S01]  /*00b0*/  LOP3.LUT R0, R6, 0x7ffffff0, RZ, 0xc0, !PT ;  /* 0x7ffffff006007812 */ /* 0x000fe200078ec0ff */
[----:B------:R-:W2:Y:S03]  /*00c0*/  LDCU.64 UR4, c[0x0][0x390] ;  /* 0x00007200ff0477ac */ /* 0x000ea60008000a00 */
[----:B------:R-:W-:Y:S01]  /*00d0*/  IADD3 R7, PT, PT, -R0, RZ, RZ ;  /* 0x000000ff00077210 */ /* 0x000fe20007ffe1ff */
[----:B-1----:R-:W-:Y:S02]  /*00e0*/  UIADD3 UR6, UP0, UPT, UR6, 0x20, URZ ;  /* 0x0000002006067890 */ /* 0x002fe4000ff1e0ff */
[----:B--2---:R-:W-:Y:S02]  /*00f0*/  UIADD3 UR4, UP1, UPT, UR4, 0x20, URZ ;  /* 0x0000002004047890 */ /* 0x004fe4000ff3e0ff */
[----:B------:R-:W-:-:S02]  /*0100*/  UIADD3.X UR7, UPT, UPT, URZ, UR7, URZ, UP0, !UPT ;  /* 0x00000007ff077290 */ /* 0x000fc400087fe4ff */
[----:B------:R-:W-:Y:S01]  /*0110*/  MOV R12, UR6 ;  /* 0x00000006000c7c02 */ /* 0x000fe20008000f00 */
[----:B------:R-:W-:Y:S01]  /*0120*/  UIADD3.X UR5, UPT, UPT, URZ, UR5, URZ, UP1, !UPT ;  /* 0x00000005ff057290 */ /* 0x000fe20008ffe4ff */
[----:B------:R-:W-:Y:S02]  /*0130*/  MOV R8, UR4 ;  /* 0x0000000400087c02 */ /* 0x000fe40008000f00 */
[----:B------:R-:W-:-:S03]  /*0140*/  MOV R3, UR7 ;  /* 0x0000000700037c02 */ /* 0x000fc60008000f00 */
[----:B------:R-:W-:-:S07]  /*0150*/  MOV R9, UR5 ;  /* 0x0000000500097c02 */ /* 0x000fce0008000f00 */
.L_x_11:
[----:B------:R-:W-:Y:S02]  /*0160*/  MOV R2, R12 ;  /* 0x0000000c00027202 */ /* 0x000fe40000000f00 */
[----:B-1----:R-:W-:Y:S02]  /*0170*/  MOV R4, R8 ;  /* 0x0000000800047202 */ /* 0x002fe40000000f00 */
[----:B------:R-:W-:Y:S01]  /*0180*/  MOV R5, R9 ;  /* 0x0000000900057202 */ /* 0x000fe20000000f00 */
[----:B0-----:R-:W2:Y:S04]  /*0190*/  LDG.E R8, desc[UR8][R2.64+-0x20] ;  /* 0xffffe00802087981 */ /* 0x001ea8000c1e1900 */
[----:B------:R-:W2:Y:S04]  /*01a0*/  LDG.E R9, desc[UR8][R4.64+-0x20] ;  /* 0xffffe00804097981 */ /* 0x000ea8000c1e1900 */
[----:B------:R-:W3:Y:S04]  /*01b0*/  LDG.E R11, desc[UR8][R4.64+-0x1c] ;  /* 0xffffe408040b7981 */ /* 0x000ee8000c1e1900 */
[----:B------:R-:W4:Y:S04]  /*01c0*/  LDG.E R13, desc[UR8][R4.64+-0x18] ;  /* 0xffffe808040d7981 */ /* 0x000f28000c1e1900 */
[----:B------:R-:W5:Y:S01]  /*01d0*/  LDG.E R15, desc[UR8][R4.64+-0x14] ;  /* 0xffffec08040f7981 */ /* 0x000f62000c1e1900 */
[----:B--2---:R-:W-:-:S05]  /*01e0*/  FADD R9, R8, R9 ;  /* 0x0000000908097221 */ /* 0x004fca0000000000 */
[----:B------:R0:W-:Y:S04]  /*01f0*/  STG.E desc[UR8][R4.64+-0x20], R9 ;  /* 0xffffe00904007986 */ /* 0x0001e8000c101908 */
[----:B------:R-:W3:Y:S04]  /*0200*/  LDG.E R8, desc[UR8][R2.64+-0x1c] ;  /* 0xffffe40802087981 */ /* 0x000ee8000c1e1900 */
[----:B0-----:R-:W2:Y:S01]  /*0210*/  LDG.E R9, desc[UR8][R4.64+-0x10] ;  /* 0xfffff00804097981 */ /* 0x001ea2000c1e1900 */
[----:B---3--:R-:W-:-:S05]  /*0220*/  FADD R11, R8, R11 ;  /* 0x0000000b080b7221 */ /* 0x008fca0000000000 */
[----:B------:R0:W-:Y:S04]  /*0230*/  STG.E desc[UR8][R4.64+-0x1c], R11 ;  /* 0xffffe40b04007986 */ /* 0x0001e8000c101908 */
[----:B------:R-:W4:Y:S04]  /*0240*/  LDG.E R8, desc[UR8][R2.64+-0x18] ;  /* 0xffffe80802087981 */ /* 0x000f28000c1e1900 */
[----:B0-----:R-:W3:Y:S01]  /*0250*/  LDG.E R11, desc[UR8][R4.64+-0xc] ;  /* 0xfffff408040b7981 */ /* 0x001ee2000c1e1900 */
[----:B----4-:R-:W-:-:S05]  /*0260*/  FADD R13, R8, R13 ;  /* 0x0000000d080d7221 */ /* 0x010fca0000000000 */
[----:B------:R0:W-:Y:S04]  /*0270*/  STG.E desc[UR8][R4.64+-0x18], R13 ;  /* 0xffffe80d04007986 */ /* 0x0001e8000c101908 */
[----:B------:R-:W5:Y:S04]  /*0280*/  LDG.E R8, desc[UR8][R2.64+-0x14] ;  /* 0xffffec0802087981 */ /* 0x000f68000c1e1900 */
[----:B0-----:R-:W4:Y:S01]  /*0290*/  LDG.E R13, desc[UR8][R4.64+-0x8] ;  /* 0xfffff808040d7981 */ /* 0x001f22000c1e1900 */
[----:B-----5:R-:W-:-:S05]  /*02a0*/  FADD R15, R8, R15 ;  /* 0x0000000f080f7221 */ /* 0x020fca0000000000 */
[----:B------:R0:W-:Y:S04]  /*02b0*/  STG.E desc[UR8][R4.64+-0x14], R15 ;  /* 0xffffec0f04007986 */ /* 0x0001e8000c101908 */
[----:B------:R-:W2:Y:S04]  /*02c0*/  LDG.E R8, desc[UR8][R2.64+-0x10] ;  /* 0xfffff00802087981 */ /* 0x000ea8000c1e1900 */
[----:B0-----:R-:W5:Y:S01]  /*02d0*/  LDG.E R15, desc[UR8][R4.64+-0x4] ;  /* 0xfffffc08040f7981 */ /* 0x001f62000c1e1900 */
        /* <DEDUP_REMOVED lines=34> */
[----:B------:R-:W3:Y:S02]  /*0500*/  LDG.E R8, desc[UR8][R2.64+0x14] ;  /* 0x0000140802087981 */ /* 0x000ee4000c1e1900 */
[----:B---3--:R-:W-:-:S05]  /*0510*/  FADD R11, R8, R11 ;  /* 0x0000000b080b7221 */ /* 0x008fca0000000000 */
[----:B------:R1:W-:Y:S04]  /*0520*/  STG.E desc[UR8][R4.64+0x14], R11 ;  /* 0x0000140b04007986 */ /* 0x0003e8000c101908 */
[----:B------:R-:W4:Y:S01]  /*0530*/  LDG.E R8, desc[UR8][R2.64+0x18] ;  /* 0x0000180802087981 */ /* 0x000f22000c1e1900 */
[----:B------:R-:W-:Y:S01]  /*0540*/  IADD3 R7, PT, PT, R7, 0x10, RZ ;  /* 0x0000001007077810 */ /* 0x000fe20007ffe0ff */
[----:B----4-:R-:W-:-:S05]  /*0550*/  FADD R13, R8, R13 ;  /* 0x0000000d080d7221 */ /* 0x010fca0000000000 */
[----:B------:R1:W-:Y:S04]  /*0560*/  STG.E desc[UR8][R4.64+0x18], R13 ;  /* 0x0000180d04007986 */ /* 0x0003e8000c101908 */
[----:B------:R2:W5:Y:S01]  /*0570*/  LDG.E R8, desc[UR8][R2.64+0x1c] ;  /* 0x00001c0802087981 */ /* 0x000562000c1e1900 */
[----:B------:R-:W-:Y:S02]  /*0580*/  ISETP.NE.AND P1, PT, R7, RZ, PT ;  /* 0x000000ff0700720c */ /* 0x000fe40003f25270 */
[----:B------:R-:W-:-:S05]  /*0590*/  IADD3 R12, P2, PT, R2, 0x40, RZ ;  /* 0x00000040020c7810 */ /* 0x000fca0007f5e0ff */
[----:B--2---:R-:W-:Y:S02]  /*05a0*/  IMAD.X R3, RZ, RZ, R3, P2 ;  /* 0x000000ffff037224 */ /* 0x004fe400010e0603 */
[----:B-----5:R-:W-:Y:S01]  /*05b0*/  FADD R15, R8, R15 ;  /* 0x0000000f080f7221 */ /* 0x020fe20000000000 */
[----:B------:R-:W-:-:S04]  /*05c0*/  IADD3 R8, P3, PT, R4, 0x40, RZ ;  /* 0x0000004004087810 */ /* 0x000fc80007f7e0ff */
[----:B------:R1:W-:Y:S01]  /*05d0*/  STG.E desc[UR8][R4.64+0x1c], R15 ;  /* 0x00001c0f04007986 */ /* 0x0003e2000c101908 */
[----:B0-----:R-:W-:Y:S01]  /*05e0*/  IADD3.X R9, PT, PT, RZ, R5, RZ, P3, !PT ;  /* 0x00000005ff097210 */ /* 0x001fe20001ffe4ff */
[----:B------:R-:W-:Y:S07]  /*05f0*/  @P1 BRA `(.L_x_11) ;  /* 0xfffffff800d81947 */ /* 0x000fee000383ffff */
.L_x_10:
[----:B0-----:R-:W-:Y:S05]  /*0600*/  @!P0 EXIT ;  /* 0x000000000000894d */ /* 0x001fea0003800000 */
[----:B------:R-:W-:Y:S02]  /*0610*/  ISETP.GE.U32.AND P0, PT, R10, 0x8, PT ;  /* 0x000000080a00780c */ /* 0x000fe40003f06070 */
[----:B------:R-:W-:-:S04]  /*0620*/  LOP3.LUT R12, R6, 0x7, RZ, 0xc0, !PT ;  /* 0x00000007060c7812 */ /* 0x000fc800078ec0ff */
[----:B------:R-:W-:-:S07]  /*0630*/  ISETP.NE.AND P1, PT, R12, RZ, PT ;  /* 0x000000ff0c00720c */ /* 0x000fce0003f25270 */
[----:B------:R-:W-:Y:S06]  /*0640*/  @!P0 BRA `(.L_x_12) ;  /* 0x0000000000948947 */ /* 0x000fec0003800000 */
[----:B------:R-:W0:Y:S08]  /*0650*/  LDC.64 R2, c[0x0][0x388] ;  /* 0x0000e200ff027b82 */ /* 0x000e300000000a00 */
[----:B-1----:R-:W1:Y:S01]  /*0660*/  LDC.64 R4, c[0x0][0x390] ;  /* 0x0000e400ff047b82 */ /* 0x002e620000000a00 */
[----:B0-----:R-:W-:-:S05]  /*0670*/  IMAD.WIDE.U32 R2, R0, 0x4, R2 ;  /* 0x0000000400027825 */ /* 0x001fca00078e0002 */
[----:B------:R-:W2:Y:S01]  /*0680*/  LDG.E R7, desc[UR8][R2.64] ;  /* 0x0000000802077981 */ /* 0x000ea2000c1e1900 */
[----:B-1----:R-:W-:-:S05]  /*0690*/  IMAD.WIDE.U32 R4, R0, 0x4, R4 ;  /* 0x0000000400047825 */ /* 0x002fca00078e0004 */
[----:B------:R-:W2:Y:S04]  /*06a0*/  LDG.E R8, desc[UR8][R4.64] ;  /* 0x0000000804087981 */ /* 0x000ea8000c1e1900 */
[----:B------:R-:W3:Y:S04]  /*06b0*/  LDG.E R9, desc[UR8][R4.64+0x4] ;  /* 0x0000040804097981 */ /* 0x000ee8000c1e1900 */
[----:B------:R-:W4:Y:S04]  /*06c0*/  LDG.E R11, desc[UR8][R4.64+0x8] ;  /* 0x00000808040b7981 */ /* 0x000f28000c1e1900 */
[----:B------:R-:W5:Y:S01]  /*06d0*/  LDG.E R13, desc[UR8][R4.64+0xc] ;  /* 0x00000c08040d7981 */ /* 0x000f62000c1e1900 */
[----:B--2---:R-:W-:-:S05]  /*06e0*/  FADD R7, R7, R8 ;  /* 0x0000000807077221 */ /* 0x004fca0000000000 */
[----:B------:R-:W-:Y:S04]  /*06f0*/  STG.E desc[UR8][R4.64], R7 ;  /* 0x0000000704007986 */ /* 0x000fe8000c101908 */
[----:B------:R-:W3:Y:S02]  /*0700*/  LDG.E R8, desc[UR8][R2.64+0x4] ;  /* 0x0000040802087981 */ /* 0x000ee4000c1e1900 */
[----:B---3--:R-:W-:-:S05]  /*0710*/  FADD R9, R8, R9 ;  /* 0x0000000908097221 */ /* 0x008fca0000000000 */
[----:B------:R0:W-:Y:S04]  /*0720*/  STG.E desc[UR8][R4.64+0x4], R9 ;  /* 0x0000040904007986 */ /* 0x0001e8000c101908 */
[----:B------:R-:W4:Y:S04]  /*0730*/  LDG.E R8, desc[UR8][R2.64+0x8] ;  /* 0x0000080802087981 */ /* 0x000f28000c1e1900 */
[----:B0-----:R-:W2:Y:S01]  /*0740*/  LDG.E R9, desc[UR8][R4.64+0x14] ;  /* 0x0000140804097981 */ /* 0x001ea2000c1e1900 */
[----:B----4-:R-:W-:-:S05]  /*0750*/  FADD R11, R8, R11 ;  /* 0x0000000b080b7221 */ /* 0x010fca0000000000 */
[----:B------:R0:W-:Y:S04]  /*0760*/  STG.E desc[UR8][R4.64+0x8], R11 ;  /* 0x0000080b04007986 */ /* 0x0001e8000c101908 */
[----:B------:R-:W5:Y:S04]  /*0770*/  LDG.E R8, desc[UR8][R2.64+0xc] ;  /* 0x00000c0802087981 */ /* 0x000f68000c1e1900 */
[----:B0-----:R-:W3:Y:S01]  /*0780*/  LDG.E R11, desc[UR8][R4.64+0x18] ;  /* 0x00001808040b7981 */ /* 0x001ee2000c1e1900 */
[----:B-----5:R-:W-:-:S03]  /*0790*/  FADD R13, R8, R13 ;  /* 0x0000000d080d7221 */ /* 0x020fc60000000000 */
[----:B------:R-:W4:Y:S04]  /*07a0*/  LDG.E R8, desc[UR8][R4.64+0x10] ;  /* 0x0000100804087981 */ /* 0x000f28000c1e1900 */
[----:B------:R0:W-:Y:S04]  /*07b0*/  STG.E desc[UR8][R4.64+0xc], R13 ;  /* 0x00000c0d04007986 */ /* 0x0001e8000c101908 */
[----:B------:R-:W4:Y:S04]  /*07c0*/  LDG.E R7, desc[UR8][R2.64+0x10] ;  /* 0x0000100802077981 */ /* 0x000f28000c1e1900 */
[----:B0-----:R-:W5:Y:S01]  /*07d0*/  LDG.E R13, desc[UR8][R4.64+0x1c] ;  /* 0x00001c08040d7981 */ /* 0x001f62000c1e1900 */
[----:B----4-:R-:W-:-:S05]  /*07e0*/  FADD R7, R7, R8 ;  /* 0x0000000807077221 */ /* 0x010fca0000000000 */
[----:B------:R0:W-:Y:S04]  /*07f0*/  STG.E desc[UR8][R4.64+0x10], R7 ;  /* 0x0000100704007986 */ /* 0x0001e8000c101908 */
[----:B------:R-:W2:Y:S02]  /*0800*/  LDG.E R8, desc[UR8][R2.64+0x14] ;  /* 0x0000140802087981 */ /* 0x000ea4000c1e1900 */
[----:B--2---:R-:W-:-:S05]  /*0810*/  FADD R9, R8, R9 ;  /* 0x0000000908097221 */ /* 0x004fca0000000000 */
[----:B------:R0:W-:Y:S04]  /*0820*/  STG.E desc[UR8][R4.64+0x14], R9 ;  /* 0x0000140904007986 */ /* 0x0001e8000c101908 */
[----:B------:R-:W3:Y:S02]  /*0830*/  LDG.E R8, desc[UR8][R2.64+0x18] ;  /* 0x0000180802087981 */ /* 0x000ee4000c1e1900 */
[----:B---3--:R-:W-:-:S05]  /*0840*/  FADD R11, R8, R11 ;  /* 0x0000000b080b7221 */ /* 0x008fca0000000000 */
[----:B------:R0:W-:Y:S04]  /*0850*/  STG.E desc[UR8][R4.64+0x18], R11 ;  /* 0x0000180b04007986 */ /* 0x0001e8000c101908 */
[----:B------:R-:W5:Y:S01]  /*0860*/  LDG.E R8, desc[UR8][R2.64+0x1c] ;  /* 0x00001c0802087981 */ /* 0x000f62000c1e1900 */
[----:B------:R-:W-:Y:S01]  /*0870*/  IADD3 R0, PT, PT, R0, 0x8, RZ ;  /* 0x0000000800007810 */ /* 0x000fe20007ffe0ff */
[----:B-----5:R-:W-:-:S05]  /*0880*/  FADD R13, R8, R13 ;  /* 0x0000000d080d7221 */ /* 0x020fca0000000000 */
[----:B------:R0:W-:Y:S02]  /*0890*/  STG.E desc[UR8][R4.64+0x1c], R13 ;  /* 0x00001c0d04007986 */ /* 0x0001e4000c101908 */
.L_x_12:
[----:B------:R-:W-:Y:S05]  /*08a0*/  @!P1 EXIT ;  /* 0x000000000000994d */ /* 0x000fea0003800000 */
[----:B------:R-:W-:Y:S02]  /*08b0*/  ISETP.GE.U32.AND P0, PT, R12, 0x4, PT ;  /* 0x000000040c00780c */ /* 0x000fe40003f06070 */
[----:B------:R-:W-:-:S04]  /*08c0*/  LOP3.LUT R6, R6, 0x3, RZ, 0xc0, !PT ;  /* 0x0000000306067812 */ /* 0x000fc800078ec0ff */
[----:B------:R-:W-:-:S07]  /*08d0*/  ISETP.NE.AND P1, PT, R6, RZ, PT ;  /* 0x000000ff0600720c */ /* 0x000fce0003f25270 */
[----:B------:R-:W-:Y:S06]  /*08e0*/  @!P0 BRA `(.L_x_13) ;  /* 0x0000000000548947 */ /* 0x000fec0003800000 */
[----:B01----:R-:W0:Y:S08]  /*08f0*/  LDC.64 R4, c[0x0][0x388] ;  /* 0x0000e200ff047b82 */ /* 0x003e300000000a00 */
[----:B------:R-:W1:Y:S01]  /*0900*/  LDC.64 R2, c[0x0][0x390] ;  /* 0x0000e400ff027b82 */ /* 0x000e620000000a00 */
        /* <DEDUP_REMOVED lines=8> */
[----:B------:R2:W-:Y:S04]  /*0990*/  STG.E desc[UR8][R2.64], R7 ;  /* 0x0000000702007986 */ /* 0x0005e8000c101908 */
[----:B------:R-:W3:Y:S02]  /*09a0*/  LDG.E R8, desc[UR8][R4.64+0x4] ;  /* 0x0000040804087981 */ /* 0x000ee4000c1e1900 */
[----:B---3--:R-:W-:-:S05]  /*09b0*/  FADD R9, R8, R9 ;  /* 0x0000000908097221 */ /* 0x008fca0000000000 */
[----:B------:R2:W-:Y:S04]  /*09c0*/  STG.E desc[UR8][R2.64+0x4], R9 ;  /* 0x0000040902007986 */ /* 0x0005e8000c101908 */
[----:B------:R-:W4:Y:S02]  /*09d0*/  LDG.E R8, desc[UR8][R4.64+0x8] ;  /* 0x0000080804087981 */ /* 0x000f24000c1e1900 */
[----:B----4-:R-:W-:-:S05]  /*09e0*/  FADD R11, R8, R11 ;  /* 0x0000000b080b7221 */ /* 0x010fca0000000000 */
[----:B------:R2:W-:Y:S04]  /*09f0*/  STG.E desc[UR8][R2.64+0x8], R11 ;  /* 0x0000080b02007986 */ /* 0x0005e8000c101908 */
[----:B------:R-:W5:Y:S01]  /*0a00*/  LDG.E R8, desc[UR8][R4.64+0xc] ;  /* 0x00000c0804087981 */ /* 0x000f62000c1e1900 */
[----:B------:R-:W-:Y:S01]  /*0a10*/  IADD3 R0, PT, PT, R0, 0x4, RZ ;  /* 0x0000000400007810 */ /* 0x000fe20007ffe0ff */
[----:B-----5:R-:W-:-:S05]  /*0a20*/  FADD R13, R8, R13 ;  /* 0x0000000d080d7221 */ /* 0x020fca0000000000 */
[----:B------:R2:W-:Y:S02]  /*0a30*/  STG.E desc[UR8][R2.64+0xc], R13 ;  /* 0x00000c0d02007986 */ /* 0x0005e4000c101908 */
.L_x_13:
[----:B------:R-:W-:Y:S05]  /*0a40*/  @!P1 EXIT ;  /* 0x000000000000994d */ /* 0x000fea0003800000 */
[----:B--2---:R-:W2:Y:S01]  /*0a50*/  LDC.64 R2, c[0x0][0x390] ;  /* 0x0000e400ff027b82 */ /* 0x004ea20000000a00 */
[----:B------:R-:W-:-:S07]  /*0a60*/  IMAD.MOV R6, RZ, RZ, -R6 ;  /* 0x000000ffff067224 */ /* 0x000fce00078e0a06 */
[----:B01----:R-:W0:Y:S01]  /*0a70*/  LDC.64 R4, c[0x0][0x388] ;  /* 0x0000e200ff047b82 */ /* 0x003e220000000a00 */
[----:B--2---:R-:W-:-:S05]  /*0a80*/  IMAD.WIDE.U32 R2, R0, 0x4, R2 ;  /* 0x0000000400027825 */ /* 0x004fca00078e0002 */
[----:B------:R-:W-:Y:S01]  /*0a90*/  MOV R9, R3 ;  /* 0x0000000300097202 */ /* 0x000fe20000000f00 */
[----:B0-----:R-:W-:Y:S01]  /*0aa0*/  IMAD.WIDE.U32 R4, R0, 0x4, R4 ;  /* 0x0000000400047825 */ /* 0x001fe200078e0004 */
[----:B------:R-:W-:-:S07]  /*0ab0*/  MOV R0, R2 ;  /* 0x0000000200007202 */ /* 0x000fce0000000f00 */
.L_x_14:
[----:B0-----:R-:W-:Y:S02]  /*0ac0*/  MOV R2, R0 ;  /* 0x0000000000027202 */ /* 0x001fe40000000f00 */
[----:B------:R-:W-:Y:S01]  /*0ad0*/  MOV R3, R9 ;  /* 0x0000000900037202 */ /* 0x000fe20000000f00 */
[----:B------:R0:W2:Y:S04]  /*0ae0*/  LDG.E R0, desc[UR8][R4.64] ;  /* 0x0000000804007981 */ /* 0x0000a8000c1e1900 */
[----:B------:R-:W2:Y:S01]  /*0af0*/  LDG.E R7, desc[UR8][R2.64] ;  /* 0x0000000802077981 */ /* 0x000ea2000c1e1900 */
[----:B------:R-:W-:-:S04]  /*0b00*/  IADD3 R6, PT, PT, R6, 0x1, RZ ;  /* 0x0000000106067810 */ /* 0x000fc80007ffe0ff */
[----:B------:R-:W-:Y:S02]  /*0b10*/  ISETP.NE.AND P0, PT, R6, RZ, PT ;  /* 0x000000ff0600720c */ /* 0x000fe40003f05270 */
[----:B0-----:R-:W-:-:S04]  /*0b20*/  IADD3 R4, P2, PT, R4, 0x4, RZ ;  /* 0x0000000404047810 */ /* 0x001fc80007f5e0ff */
[----:B------:R-:W-:Y:S01]  /*0b30*/  IADD3.X R5, PT, PT, RZ, R5, RZ, P2, !PT ;  /* 0x00000005ff057210 */ /* 0x000fe200017fe4ff */
[----:B--2---:R-:W-:Y:S01]  /*0b40*/  FADD R7, R0, R7 ;  /* 0x0000000700077221 */ /* 0x004fe20000000000 */
[----:B------:R-:W-:-:S04]  /*0b50*/  IADD3 R0, P1, PT, R2, 0x4, RZ ;  /* 0x0000000402007810 */ /* 0x000fc80007f3e0ff */
[----:B------:R0:W-:Y:S01]  /*0b60*/  STG.E desc[UR8][R2.64], R7 ;  /* 0x0000000702007986 */ /* 0x0001e2000c101908 */
[----:B------:R-:W-:Y:S01]  /*0b70*/  IADD3.X R9, PT, PT, RZ, R3, RZ, P1, !PT ;  /* 0x00000003ff097210 */ /* 0x000fe20000ffe4ff */
[----:B------:R-:W-:Y:S07]  /*0b80*/  @P0 BRA `(.L_x_14) ;  /* 0xfffffffc00cc0947 */ /* 0x000fee000383ffff */
[----:B------:R-:W-:Y:S05]  /*0b90*/  EXIT ;  /* 0x000000000000794d */ /* 0x000fea0003800000 */
.L_x_15:
        /* <DEDUP_REMOVED lines=14> */
.L_x_18:


//--------------------- .nv.shared.reserved.0     --------------------------
	.section	.nv.shared.reserved.0,"aw",@nobits
	.weak		__nv_reservedSMEM_offset_0_alias
	.size		__nv_reservedSMEM_offset_0_alias, 0, 64
	.other		__nv_reservedSMEM_offset_0_alias,@"STO_CUDA_RESERVED_SHARED STV_DEFAULT"
__nv_reservedSMEM_offset_0_alias:
	.zero		0
	.zero		64


//--------------------- .nv.constant0._Z4add2iPfS_ --------------------------
	.section	.nv.constant0._Z4add2iPfS_,"a",@progbits
	.sectionflags	@""
	.align	4
.nv.constant0._Z4add2iPfS_:
	.zero		920


//--------------------- .nv.constant0._Z4add1iPfS_ --------------------------
	.section	.nv.constant0._Z4add1iPfS_,"a",@progbits
	.sectionflags	@""
	.align	4
.nv.constant0._Z4add1iPfS_:
	.zero		920


//--------------------- .nv.constant0._Z3addiPfS_ --------------------------
	.section	.nv.constant0._Z3addiPfS_,"a",@progbits
	.sectionflags	@""
	.align	4
.nv.constant0._Z3addiPfS_:
	.zero		920


//--------------------- SYMBOLS --------------------------

	.type		.nv.reservedSmem.offset0,@object
	.size		.nv.reservedSmem.offset0,0x4
